//
// Generated by NVIDIA NVVM Compiler
//
// Compiler Build ID: CL-36424714
// Cuda compilation tools, release 13.0, V13.0.88
// Based on NVVM 20.0.0
//

.version 9.0
.target sm_100
.address_size 64

	// .globl	_Z14bayesianKernelPfS_S_S_S_iiiS_S_fPiS0_S_
.const .align 8 .f64 PI = 0d400921FB5444261E;
.global .align 1 .b8 _ZN28_INTERNAL_78151ff1_4_k_cu_PI4cuda3std3__45__cpo5beginE[1];
.global .align 1 .b8 _ZN28_INTERNAL_78151ff1_4_k_cu_PI4cuda3std3__45__cpo3endE[1];
.global .align 1 .b8 _ZN28_INTERNAL_78151ff1_4_k_cu_PI4cuda3std3__45__cpo6cbeginE[1];
.global .align 1 .b8 _ZN28_INTERNAL_78151ff1_4_k_cu_PI4cuda3std3__45__cpo4cendE[1];
.global .align 1 .b8 _ZN28_INTERNAL_78151ff1_4_k_cu_PI4cuda3std3__45__cpo6rbeginE[1];
.global .align 1 .b8 _ZN28_INTERNAL_78151ff1_4_k_cu_PI4cuda3std3__45__cpo4rendE[1];
.global .align 1 .b8 _ZN28_INTERNAL_78151ff1_4_k_cu_PI4cuda3std3__45__cpo7crbeginE[1];
.global .align 1 .b8 _ZN28_INTERNAL_78151ff1_4_k_cu_PI4cuda3std3__45__cpo5crendE[1];
.global .align 1 .b8 _ZN28_INTERNAL_78151ff1_4_k_cu_PI4cuda3std3__430_GLOBAL__N__78151ff1_4_k_cu_PI6ignoreE[1];
.global .align 1 .b8 _ZN28_INTERNAL_78151ff1_4_k_cu_PI4cuda3std3__419piecewise_constructE[1];
.global .align 1 .b8 _ZN28_INTERNAL_78151ff1_4_k_cu_PI4cuda3std3__48in_placeE[1];
.global .align 1 .b8 _ZN28_INTERNAL_78151ff1_4_k_cu_PI4cuda3std3__420unreachable_sentinelE[1];
.global .align 1 .b8 _ZN28_INTERNAL_78151ff1_4_k_cu_PI4cuda3std3__47nulloptE[1];
.global .align 1 .b8 _ZN28_INTERNAL_78151ff1_4_k_cu_PI4cuda3std3__48unexpectE[1];
.global .align 1 .b8 _ZN28_INTERNAL_78151ff1_4_k_cu_PI4cuda3std6ranges3__45__cpo4swapE[1];
.global .align 1 .b8 _ZN28_INTERNAL_78151ff1_4_k_cu_PI4cuda3std6ranges3__45__cpo9iter_moveE[1];
.global .align 1 .b8 _ZN28_INTERNAL_78151ff1_4_k_cu_PI4cuda3std6ranges3__45__cpo5beginE[1];
.global .align 1 .b8 _ZN28_INTERNAL_78151ff1_4_k_cu_PI4cuda3std6ranges3__45__cpo3endE[1];
.global .align 1 .b8 _ZN28_INTERNAL_78151ff1_4_k_cu_PI4cuda3std6ranges3__45__cpo6cbeginE[1];
.global .align 1 .b8 _ZN28_INTERNAL_78151ff1_4_k_cu_PI4cuda3std6ranges3__45__cpo4cendE[1];
.global .align 1 .b8 _ZN28_INTERNAL_78151ff1_4_k_cu_PI4cuda3std6ranges3__45__cpo7advanceE[1];
.global .align 1 .b8 _ZN28_INTERNAL_78151ff1_4_k_cu_PI4cuda3std6ranges3__45__cpo9iter_swapE[1];
.global .align 1 .b8 _ZN28_INTERNAL_78151ff1_4_k_cu_PI4cuda3std6ranges3__45__cpo4nextE[1];
.global .align 1 .b8 _ZN28_INTERNAL_78151ff1_4_k_cu_PI4cuda3std6ranges3__45__cpo4prevE[1];
.global .align 1 .b8 _ZN28_INTERNAL_78151ff1_4_k_cu_PI4cuda3std6ranges3__45__cpo4dataE[1];
.global .align 1 .b8 _ZN28_INTERNAL_78151ff1_4_k_cu_PI4cuda3std6ranges3__45__cpo5cdataE[1];
.global .align 1 .b8 _ZN28_INTERNAL_78151ff1_4_k_cu_PI4cuda3std6ranges3__45__cpo4sizeE[1];
.global .align 1 .b8 _ZN28_INTERNAL_78151ff1_4_k_cu_PI4cuda3std6ranges3__45__cpo5ssizeE[1];
.global .align 1 .b8 _ZN28_INTERNAL_78151ff1_4_k_cu_PI4cuda3std6ranges3__45__cpo8distanceE[1];
.global .align 1 .b8 _ZN28_INTERNAL_78151ff1_4_k_cu_PI6thrust24THRUST_300001_SM_1000_NS8cuda_cub3parE[1];
.global .align 1 .b8 _ZN28_INTERNAL_78151ff1_4_k_cu_PI6thrust24THRUST_300001_SM_1000_NS8cuda_cub10par_nosyncE[1];
.global .align 1 .b8 _ZN28_INTERNAL_78151ff1_4_k_cu_PI6thrust24THRUST_300001_SM_1000_NS6system6detail10sequential3seqE[1];
.global .align 1 .b8 _ZN28_INTERNAL_78151ff1_4_k_cu_PI6thrust24THRUST_300001_SM_1000_NS12placeholders2_1E[1];
.global .align 1 .b8 _ZN28_INTERNAL_78151ff1_4_k_cu_PI6thrust24THRUST_300001_SM_1000_NS12placeholders2_2E[1];
.global .align 1 .b8 _ZN28_INTERNAL_78151ff1_4_k_cu_PI6thrust24THRUST_300001_SM_1000_NS12placeholders2_3E[1];
.global .align 1 .b8 _ZN28_INTERNAL_78151ff1_4_k_cu_PI6thrust24THRUST_300001_SM_1000_NS12placeholders2_4E[1];
.global .align 1 .b8 _ZN28_INTERNAL_78151ff1_4_k_cu_PI6thrust24THRUST_300001_SM_1000_NS12placeholders2_5E[1];
.global .align 1 .b8 _ZN28_INTERNAL_78151ff1_4_k_cu_PI6thrust24THRUST_300001_SM_1000_NS12placeholders2_6E[1];
.global .align 1 .b8 _ZN28_INTERNAL_78151ff1_4_k_cu_PI6thrust24THRUST_300001_SM_1000_NS12placeholders2_7E[1];
.global .align 1 .b8 _ZN28_INTERNAL_78151ff1_4_k_cu_PI6thrust24THRUST_300001_SM_1000_NS12placeholders2_8E[1];
.global .align 1 .b8 _ZN28_INTERNAL_78151ff1_4_k_cu_PI6thrust24THRUST_300001_SM_1000_NS12placeholders2_9E[1];
.global .align 1 .b8 _ZN28_INTERNAL_78151ff1_4_k_cu_PI6thrust24THRUST_300001_SM_1000_NS12placeholders3_10E[1];
.global .align 1 .b8 _ZN28_INTERNAL_78151ff1_4_k_cu_PI6thrust24THRUST_300001_SM_1000_NS3seqE[1];
.global .align 4 .b8 __cudart_i2opi_f[24] = {65, 144, 67, 60, 153, 149, 98, 219, 192, 221, 52, 245, 209, 87, 39, 252, 41, 21, 68, 78, 110, 131, 249, 162};

.visible .entry _Z14bayesianKernelPfS_S_S_S_iiiS_S_fPiS0_S_(
	.param .u64 .ptr .align 1 _Z14bayesianKernelPfS_S_S_S_iiiS_S_fPiS0_S__param_0,
	.param .u64 .ptr .align 1 _Z14bayesianKernelPfS_S_S_S_iiiS_S_fPiS0_S__param_1,
	.param .u64 .ptr .align 1 _Z14bayesianKernelPfS_S_S_S_iiiS_S_fPiS0_S__param_2,
	.param .u64 .ptr .align 1 _Z14bayesianKernelPfS_S_S_S_iiiS_S_fPiS0_S__param_3,
	.param .u64 .ptr .align 1 _Z14bayesianKernelPfS_S_S_S_iiiS_S_fPiS0_S__param_4,
	.param .u32 _Z14bayesianKernelPfS_S_S_S_iiiS_S_fPiS0_S__param_5,
	.param .u32 _Z14bayesianKernelPfS_S_S_S_iiiS_S_fPiS0_S__param_6,
	.param .u32 _Z14bayesianKernelPfS_S_S_S_iiiS_S_fPiS0_S__param_7,
	.param .u64 .ptr .align 1 _Z14bayesianKernelPfS_S_S_S_iiiS_S_fPiS0_S__param_8,
	.param .u64 .ptr .align 1 _Z14bayesianKernelPfS_S_S_S_iiiS_S_fPiS0_S__param_9,
	.param .f32 _Z14bayesianKernelPfS_S_S_S_iiiS_S_fPiS0_S__param_10,
	.param .u64 .ptr .align 1 _Z14bayesianKernelPfS_S_S_S_iiiS_S_fPiS0_S__param_11,
	.param .u64 .ptr .align 1 _Z14bayesianKernelPfS_S_S_S_iiiS_S_fPiS0_S__param_12,
	.param .u64 .ptr .align 1 _Z14bayesianKernelPfS_S_S_S_iiiS_S_fPiS0_S__param_13
)
{
	.local .align 4 .b8 	__local_depot0[28];
	.reg .b64 	%SP;
	.reg .b64 	%SPL;
	.reg .pred 	%p<35>;
	.reg .b32 	%r<179>;
	.reg .b32 	%f<143>;
	.reg .b64 	%rd<114>;
	.reg .b64 	%fd<13>;

	mov.u64 	%SPL, __local_depot0;
	ld.param.u64 	%rd35, [_Z14bayesianKernelPfS_S_S_S_iiiS_S_fPiS0_S__param_0];
	ld.param.u64 	%rd36, [_Z14bayesianKernelPfS_S_S_S_iiiS_S_fPiS0_S__param_1];
	ld.param.u64 	%rd37, [_Z14bayesianKernelPfS_S_S_S_iiiS_S_fPiS0_S__param_3];
	ld.param.u32 	%r56, [_Z14bayesianKernelPfS_S_S_S_iiiS_S_fPiS0_S__param_5];
	ld.param.u32 	%r55, [_Z14bayesianKernelPfS_S_S_S_iiiS_S_fPiS0_S__param_7];
	ld.param.f32 	%f24, [_Z14bayesianKernelPfS_S_S_S_iiiS_S_fPiS0_S__param_10];
	ld.param.u64 	%rd38, [_Z14bayesianKernelPfS_S_S_S_iiiS_S_fPiS0_S__param_11];
	cvta.to.global.u64 	%rd39, %rd38;
	cvta.to.global.u64 	%rd40, %rd36;
	cvta.to.global.u64 	%rd41, %rd37;
	cvta.to.global.u64 	%rd42, %rd35;
	add.u64 	%rd1, %SPL, 0;
	add.u64 	%rd2, %SPL, 0;
	add.u64 	%rd3, %SPL, 0;
	add.u64 	%rd4, %SPL, 0;
	mov.u32 	%r57, %ctaid.y;
	mov.u32 	%r58, %ntid.y;
	mov.u32 	%r59, %tid.y;
	mad.lo.s32 	%r60, %r57, %r58, %r59;
	add.s32 	%r1, %r60, %r56;
	mul.lo.s32 	%r61, %r55, %r1;
	mul.wide.s32 	%rd47, %r61, 4;
	add.s64 	%rd48, %rd42, %rd47;
	ld.global.f32 	%f25, [%rd48];
	ld.global.f32 	%f26, [%rd41];
	mul.lo.s32 	%r62, %r1, 3;
	mul.wide.s32 	%rd49, %r62, 4;
	add.s64 	%rd50, %rd40, %rd49;
	ld.global.f32 	%f27, [%rd50];
	add.f32 	%f28, %f26, %f27;
	sub.f32 	%f1, %f25, %f28;
	ld.global.f32 	%f29, [%rd48+4];
	ld.global.f32 	%f30, [%rd41+4];
	ld.global.f32 	%f31, [%rd50+4];
	add.f32 	%f32, %f30, %f31;
	sub.f32 	%f2, %f29, %f32;
	ld.global.f32 	%f33, [%rd48+8];
	ld.global.f32 	%f34, [%rd41+8];
	ld.global.f32 	%f35, [%rd50+8];
	add.f32 	%f36, %f34, %f35;
	sub.f32 	%f3, %f33, %f36;
	mul.wide.s32 	%rd51, %r1, 4;
	add.s64 	%rd5, %rd39, %rd51;
	ld.global.u32 	%r63, [%rd5];
	setp.lt.s32 	%p1, %r63, 1;
	@%p1 bra 	$L__BB0_35;
	ld.param.u64 	%rd107, [_Z14bayesianKernelPfS_S_S_S_iiiS_S_fPiS0_S__param_13];
	ld.param.u64 	%rd106, [_Z14bayesianKernelPfS_S_S_S_iiiS_S_fPiS0_S__param_12];
	ld.param.u64 	%rd105, [_Z14bayesianKernelPfS_S_S_S_iiiS_S_fPiS0_S__param_9];
	ld.param.u64 	%rd104, [_Z14bayesianKernelPfS_S_S_S_iiiS_S_fPiS0_S__param_8];
	ld.param.u64 	%rd103, [_Z14bayesianKernelPfS_S_S_S_iiiS_S_fPiS0_S__param_4];
	ld.param.u64 	%rd102, [_Z14bayesianKernelPfS_S_S_S_iiiS_S_fPiS0_S__param_2];
	cvta.to.global.u64 	%rd52, %rd106;
	add.s64 	%rd6, %rd52, %rd51;
	cvta.to.global.u64 	%rd7, %rd107;
	cvta.to.global.u64 	%rd8, %rd102;
	cvta.to.global.u64 	%rd9, %rd105;
	cvta.to.global.u64 	%rd10, %rd104;
	cvta.to.global.u64 	%rd11, %rd103;
	mov.b32 	%r162, 0;
	ld.const.f64 	%fd2, [PI];
$L__BB0_2:
	ld.global.u32 	%r65, [%rd6];
	add.s32 	%r3, %r65, %r162;
	mul.lo.s32 	%r66, %r3, %r55;
	mul.wide.s32 	%rd54, %r66, 4;
	add.s64 	%rd55, %rd7, %rd54;
	ld.global.f32 	%f37, [%rd55+4];
	cvt.rzi.s32.f32 	%r67, %f37;
	shl.b32 	%r68, %r67, 1;
	cvt.rn.f64.s32 	%fd1, %r68;
	mul.f64 	%fd3, %fd2, %fd1;
	mul.f64 	%fd4, %fd3, 0d3FC0000000000000;
	cvt.rn.f32.f64 	%f4, %fd4;
	mul.lo.s32 	%r69, %r3, 3;
	mul.wide.s32 	%rd56, %r69, 4;
	add.s64 	%rd12, %rd8, %rd56;
	ld.global.f32 	%f5, [%rd12];
	mul.f32 	%f38, %f4, 0f3F22F983;
	cvt.rni.s32.f32 	%r178, %f38;
	cvt.rn.f32.s32 	%f39, %r178;
	fma.rn.f32 	%f40, %f39, 0fBFC90FDA, %f4;
	fma.rn.f32 	%f41, %f39, 0fB3A22168, %f40;
	fma.rn.f32 	%f142, %f39, 0fA7C234C5, %f41;
	abs.f32 	%f7, %f4;
	setp.ltu.f32 	%p2, %f7, 0f47CE4780;
	mov.u32 	%r166, %r178;
	mov.f32 	%f139, %f142;
	@%p2 bra 	$L__BB0_10;
	setp.neu.f32 	%p3, %f7, 0f7F800000;
	@%p3 bra 	$L__BB0_5;
	mov.f32 	%f44, 0f00000000;
	mul.rn.f32 	%f139, %f4, %f44;
	mov.b32 	%r166, 0;
	bra.uni 	$L__BB0_10;
$L__BB0_5:
	mov.b32 	%r5, %f4;
	mov.b64 	%rd110, 0;
	mov.b32 	%r163, 0;
	mov.u64 	%rd108, __cudart_i2opi_f;
	mov.u64 	%rd109, %rd4;
$L__BB0_6:
	.pragma "nounroll";
	ld.global.nc.u32 	%r71, [%rd108];
	shl.b32 	%r72, %r5, 8;
	or.b32  	%r73, %r72, -2147483648;
	mad.wide.u32 	%rd59, %r71, %r73, %rd110;
	shr.u64 	%rd110, %rd59, 32;
	st.local.u32 	[%rd109], %rd59;
	add.s32 	%r163, %r163, 1;
	add.s64 	%rd109, %rd109, 4;
	add.s64 	%rd108, %rd108, 4;
	setp.ne.s32 	%p4, %r163, 6;
	@%p4 bra 	$L__BB0_6;
	shr.u32 	%r74, %r5, 23;
	st.local.u32 	[%rd4+24], %rd110;
	and.b32  	%r8, %r74, 31;
	and.b32  	%r75, %r74, 224;
	add.s32 	%r76, %r75, -128;
	shr.u32 	%r77, %r76, 5;
	mul.wide.u32 	%rd60, %r77, 4;
	sub.s64 	%rd19, %rd4, %rd60;
	ld.local.u32 	%r164, [%rd19+24];
	ld.local.u32 	%r165, [%rd19+20];
	setp.eq.s32 	%p5, %r8, 0;
	@%p5 bra 	$L__BB0_9;
	shf.l.wrap.b32 	%r164, %r165, %r164, %r8;
	ld.local.u32 	%r78, [%rd19+16];
	shf.l.wrap.b32 	%r165, %r78, %r165, %r8;
$L__BB0_9:
	shr.u32 	%r79, %r164, 30;
	shf.l.wrap.b32 	%r80, %r165, %r164, 2;
	shl.b32 	%r81, %r165, 2;
	shr.u32 	%r82, %r80, 31;
	add.s32 	%r83, %r82, %r79;
	neg.s32 	%r84, %r83;
	setp.lt.s32 	%p6, %r5, 0;
	selp.b32 	%r166, %r84, %r83, %p6;
	xor.b32  	%r85, %r80, %r5;
	shr.s32 	%r86, %r80, 31;
	xor.b32  	%r87, %r86, %r80;
	xor.b32  	%r88, %r86, %r81;
	cvt.u64.u32 	%rd61, %r87;
	shl.b64 	%rd62, %rd61, 32;
	cvt.u64.u32 	%rd63, %r88;
	or.b64  	%rd64, %rd62, %rd63;
	cvt.rn.f64.s64 	%fd5, %rd64;
	mul.f64 	%fd6, %fd5, 0d3BF921FB54442D19;
	cvt.rn.f32.f64 	%f42, %fd6;
	neg.f32 	%f43, %f42;
	setp.lt.s32 	%p7, %r85, 0;
	selp.f32 	%f139, %f43, %f42, %p7;
$L__BB0_10:
	setp.ltu.f32 	%p8, %f7, 0f47CE4780;
	add.s32 	%r90, %r166, 1;
	mul.rn.f32 	%f45, %f139, %f139;
	and.b32  	%r91, %r166, 1;
	setp.eq.b32 	%p9, %r91, 1;
	selp.f32 	%f46, %f139, 0f3F800000, %p9;
	fma.rn.f32 	%f47, %f45, %f46, 0f00000000;
	fma.rn.f32 	%f48, %f45, 0f37CBAC00, 0fBAB607ED;
	selp.f32 	%f49, 0fB94D4153, %f48, %p9;
	selp.f32 	%f50, 0f3C0885E4, 0f3D2AAABB, %p9;
	fma.rn.f32 	%f51, %f49, %f45, %f50;
	selp.f32 	%f52, 0fBE2AAAA8, 0fBEFFFFFF, %p9;
	fma.rn.f32 	%f53, %f51, %f45, %f52;
	fma.rn.f32 	%f54, %f53, %f47, %f46;
	and.b32  	%r92, %r90, 2;
	setp.eq.s32 	%p10, %r92, 0;
	mov.f32 	%f55, 0f00000000;
	sub.f32 	%f56, %f55, %f54;
	selp.f32 	%f11, %f54, %f56, %p10;
	ld.global.f32 	%f12, [%rd12+4];
	mov.u32 	%r170, %r178;
	mov.f32 	%f140, %f142;
	@%p8 bra 	$L__BB0_18;
	setp.neu.f32 	%p11, %f7, 0f7F800000;
	@%p11 bra 	$L__BB0_13;
	mov.f32 	%f59, 0f00000000;
	mul.rn.f32 	%f140, %f4, %f59;
	mov.b32 	%r170, 0;
	bra.uni 	$L__BB0_18;
$L__BB0_13:
	mov.b32 	%r17, %f4;
	mov.b64 	%rd111, 0;
	mov.b32 	%r167, 0;
$L__BB0_14:
	.pragma "nounroll";
	mul.wide.u32 	%rd66, %r167, 4;
	mov.u64 	%rd67, __cudart_i2opi_f;
	add.s64 	%rd68, %rd67, %rd66;
	ld.global.nc.u32 	%r94, [%rd68];
	shl.b32 	%r95, %r17, 8;
	or.b32  	%r96, %r95, -2147483648;
	mad.wide.u32 	%rd69, %r94, %r96, %rd111;
	shr.u64 	%rd111, %rd69, 32;
	add.s64 	%rd70, %rd3, %rd66;
	st.local.u32 	[%rd70], %rd69;
	add.s32 	%r167, %r167, 1;
	setp.ne.s32 	%p12, %r167, 6;
	@%p12 bra 	$L__BB0_14;
	shr.u32 	%r97, %r17, 23;
	st.local.u32 	[%rd3+24], %rd111;
	and.b32  	%r20, %r97, 31;
	and.b32  	%r98, %r97, 224;
	add.s32 	%r99, %r98, -128;
	shr.u32 	%r100, %r99, 5;
	mul.wide.u32 	%rd71, %r100, 4;
	sub.s64 	%rd22, %rd3, %rd71;
	ld.local.u32 	%r168, [%rd22+24];
	ld.local.u32 	%r169, [%rd22+20];
	setp.eq.s32 	%p13, %r20, 0;
	@%p13 bra 	$L__BB0_17;
	shf.l.wrap.b32 	%r168, %r169, %r168, %r20;
	ld.local.u32 	%r101, [%rd22+16];
	shf.l.wrap.b32 	%r169, %r101, %r169, %r20;
$L__BB0_17:
	shr.u32 	%r102, %r168, 30;
	shf.l.wrap.b32 	%r103, %r169, %r168, 2;
	shl.b32 	%r104, %r169, 2;
	shr.u32 	%r105, %r103, 31;
	add.s32 	%r106, %r105, %r102;
	neg.s32 	%r107, %r106;
	setp.lt.s32 	%p14, %r17, 0;
	selp.b32 	%r170, %r107, %r106, %p14;
	xor.b32  	%r108, %r103, %r17;
	shr.s32 	%r109, %r103, 31;
	xor.b32  	%r110, %r109, %r103;
	xor.b32  	%r111, %r109, %r104;
	cvt.u64.u32 	%rd72, %r110;
	shl.b64 	%rd73, %rd72, 32;
	cvt.u64.u32 	%rd74, %r111;
	or.b64  	%rd75, %rd73, %rd74;
	cvt.rn.f64.s64 	%fd7, %rd75;
	mul.f64 	%fd8, %fd7, 0d3BF921FB54442D19;
	cvt.rn.f32.f64 	%f57, %fd8;
	neg.f32 	%f58, %f57;
	setp.lt.s32 	%p15, %r108, 0;
	selp.f32 	%f140, %f58, %f57, %p15;
$L__BB0_18:
	mul.rn.f32 	%f60, %f140, %f140;
	and.b32  	%r113, %r170, 1;
	setp.eq.b32 	%p17, %r113, 1;
	selp.f32 	%f61, 0f3F800000, %f140, %p17;
	fma.rn.f32 	%f62, %f60, %f61, 0f00000000;
	fma.rn.f32 	%f63, %f60, 0f37CBAC00, 0fBAB607ED;
	selp.f32 	%f64, %f63, 0fB94D4153, %p17;
	selp.f32 	%f65, 0f3D2AAABB, 0f3C0885E4, %p17;
	fma.rn.f32 	%f66, %f64, %f60, %f65;
	selp.f32 	%f67, 0fBEFFFFFF, 0fBE2AAAA8, %p17;
	fma.rn.f32 	%f68, %f66, %f60, %f67;
	fma.rn.f32 	%f69, %f68, %f62, %f61;
	and.b32  	%r114, %r170, 2;
	setp.eq.s32 	%p18, %r114, 0;
	mov.f32 	%f70, 0f00000000;
	sub.f32 	%f71, %f70, %f69;
	selp.f32 	%f72, %f69, %f71, %p18;
	mul.f32 	%f73, %f12, %f72;
	mul.f32 	%f74, %f5, %f11;
	sub.f32 	%f16, %f74, %f73;
	mov.u32 	%r174, %r178;
	mov.f32 	%f141, %f142;
	@%p8 bra 	$L__BB0_26;
	setp.neu.f32 	%p19, %f7, 0f7F800000;
	@%p19 bra 	$L__BB0_21;
	mov.f32 	%f77, 0f00000000;
	mul.rn.f32 	%f141, %f4, %f77;
	mov.b32 	%r174, 0;
	bra.uni 	$L__BB0_26;
$L__BB0_21:
	mov.b32 	%r29, %f4;
	mov.b64 	%rd112, 0;
	mov.b32 	%r171, 0;
$L__BB0_22:
	.pragma "nounroll";
	mul.wide.u32 	%rd77, %r171, 4;
	mov.u64 	%rd78, __cudart_i2opi_f;
	add.s64 	%rd79, %rd78, %rd77;
	ld.global.nc.u32 	%r116, [%rd79];
	shl.b32 	%r117, %r29, 8;
	or.b32  	%r118, %r117, -2147483648;
	mad.wide.u32 	%rd80, %r116, %r118, %rd112;
	shr.u64 	%rd112, %rd80, 32;
	add.s64 	%rd81, %rd2, %rd77;
	st.local.u32 	[%rd81], %rd80;
	add.s32 	%r171, %r171, 1;
	setp.ne.s32 	%p20, %r171, 6;
	@%p20 bra 	$L__BB0_22;
	shr.u32 	%r119, %r29, 23;
	st.local.u32 	[%rd2+24], %rd112;
	and.b32  	%r32, %r119, 31;
	and.b32  	%r120, %r119, 224;
	add.s32 	%r121, %r120, -128;
	shr.u32 	%r122, %r121, 5;
	mul.wide.u32 	%rd82, %r122, 4;
	sub.s64 	%rd25, %rd2, %rd82;
	ld.local.u32 	%r172, [%rd25+24];
	ld.local.u32 	%r173, [%rd25+20];
	setp.eq.s32 	%p21, %r32, 0;
	@%p21 bra 	$L__BB0_25;
	shf.l.wrap.b32 	%r172, %r173, %r172, %r32;
	ld.local.u32 	%r123, [%rd25+16];
	shf.l.wrap.b32 	%r173, %r123, %r173, %r32;
$L__BB0_25:
	shr.u32 	%r124, %r172, 30;
	shf.l.wrap.b32 	%r125, %r173, %r172, 2;
	shl.b32 	%r126, %r173, 2;
	shr.u32 	%r127, %r125, 31;
	add.s32 	%r128, %r127, %r124;
	neg.s32 	%r129, %r128;
	setp.lt.s32 	%p22, %r29, 0;
	selp.b32 	%r174, %r129, %r128, %p22;
	xor.b32  	%r130, %r125, %r29;
	shr.s32 	%r131, %r125, 31;
	xor.b32  	%r132, %r131, %r125;
	xor.b32  	%r133, %r131, %r126;
	cvt.u64.u32 	%rd83, %r132;
	shl.b64 	%rd84, %rd83, 32;
	cvt.u64.u32 	%rd85, %r133;
	or.b64  	%rd86, %rd84, %rd85;
	cvt.rn.f64.s64 	%fd9, %rd86;
	mul.f64 	%fd10, %fd9, 0d3BF921FB54442D19;
	cvt.rn.f32.f64 	%f75, %fd10;
	neg.f32 	%f76, %f75;
	setp.lt.s32 	%p23, %r130, 0;
	selp.f32 	%f141, %f76, %f75, %p23;
$L__BB0_26:
	mul.rn.f32 	%f78, %f141, %f141;
	and.b32  	%r135, %r174, 1;
	setp.eq.b32 	%p25, %r135, 1;
	selp.f32 	%f79, 0f3F800000, %f141, %p25;
	fma.rn.f32 	%f80, %f78, %f79, 0f00000000;
	fma.rn.f32 	%f81, %f78, 0f37CBAC00, 0fBAB607ED;
	selp.f32 	%f82, %f81, 0fB94D4153, %p25;
	selp.f32 	%f83, 0f3D2AAABB, 0f3C0885E4, %p25;
	fma.rn.f32 	%f84, %f82, %f78, %f83;
	selp.f32 	%f85, 0fBEFFFFFF, 0fBE2AAAA8, %p25;
	fma.rn.f32 	%f86, %f84, %f78, %f85;
	fma.rn.f32 	%f87, %f86, %f80, %f79;
	and.b32  	%r136, %r174, 2;
	setp.eq.s32 	%p26, %r136, 0;
	mov.f32 	%f88, 0f00000000;
	sub.f32 	%f89, %f88, %f87;
	selp.f32 	%f90, %f87, %f89, %p26;
	mul.f32 	%f20, %f5, %f90;
	@%p8 bra 	$L__BB0_34;
	setp.neu.f32 	%p27, %f7, 0f7F800000;
	@%p27 bra 	$L__BB0_29;
	mov.f32 	%f93, 0f00000000;
	mul.rn.f32 	%f142, %f4, %f93;
	mov.b32 	%r178, 0;
	bra.uni 	$L__BB0_34;
$L__BB0_29:
	mov.b32 	%r41, %f4;
	shl.b32 	%r138, %r41, 8;
	or.b32  	%r42, %r138, -2147483648;
	mov.b64 	%rd113, 0;
	mov.b32 	%r175, 0;
$L__BB0_30:
	.pragma "nounroll";
	mul.wide.u32 	%rd88, %r175, 4;
	mov.u64 	%rd89, __cudart_i2opi_f;
	add.s64 	%rd90, %rd89, %rd88;
	ld.global.nc.u32 	%r139, [%rd90];
	mad.wide.u32 	%rd91, %r139, %r42, %rd113;
	shr.u64 	%rd113, %rd91, 32;
	add.s64 	%rd92, %rd1, %rd88;
	st.local.u32 	[%rd92], %rd91;
	add.s32 	%r175, %r175, 1;
	setp.ne.s32 	%p28, %r175, 6;
	@%p28 bra 	$L__BB0_30;
	shr.u32 	%r140, %r41, 23;
	st.local.u32 	[%rd1+24], %rd113;
	and.b32  	%r45, %r140, 31;
	and.b32  	%r141, %r140, 224;
	add.s32 	%r142, %r141, -128;
	shr.u32 	%r143, %r142, 5;
	mul.wide.u32 	%rd93, %r143, 4;
	sub.s64 	%rd28, %rd1, %rd93;
	ld.local.u32 	%r176, [%rd28+24];
	ld.local.u32 	%r177, [%rd28+20];
	setp.eq.s32 	%p29, %r45, 0;
	@%p29 bra 	$L__BB0_33;
	shf.l.wrap.b32 	%r176, %r177, %r176, %r45;
	ld.local.u32 	%r144, [%rd28+16];
	shf.l.wrap.b32 	%r177, %r144, %r177, %r45;
$L__BB0_33:
	shr.u32 	%r145, %r176, 30;
	shf.l.wrap.b32 	%r146, %r177, %r176, 2;
	shl.b32 	%r147, %r177, 2;
	shr.u32 	%r148, %r146, 31;
	add.s32 	%r149, %r148, %r145;
	neg.s32 	%r150, %r149;
	setp.lt.s32 	%p30, %r41, 0;
	selp.b32 	%r178, %r150, %r149, %p30;
	xor.b32  	%r151, %r146, %r41;
	shr.s32 	%r152, %r146, 31;
	xor.b32  	%r153, %r152, %r146;
	xor.b32  	%r154, %r152, %r147;
	cvt.u64.u32 	%rd94, %r153;
	shl.b64 	%rd95, %rd94, 32;
	cvt.u64.u32 	%rd96, %r154;
	or.b64  	%rd97, %rd95, %rd96;
	cvt.rn.f64.s64 	%fd11, %rd97;
	mul.f64 	%fd12, %fd11, 0d3BF921FB54442D19;
	cvt.rn.f32.f64 	%f91, %fd12;
	neg.f32 	%f92, %f91;
	setp.lt.s32 	%p31, %r151, 0;
	selp.f32 	%f142, %f92, %f91, %p31;
$L__BB0_34:
	add.s32 	%r156, %r178, 1;
	mul.rn.f32 	%f94, %f142, %f142;
	and.b32  	%r157, %r178, 1;
	setp.eq.b32 	%p32, %r157, 1;
	selp.f32 	%f95, %f142, 0f3F800000, %p32;
	fma.rn.f32 	%f96, %f94, %f95, 0f00000000;
	fma.rn.f32 	%f97, %f94, 0f37CBAC00, 0fBAB607ED;
	selp.f32 	%f98, 0fB94D4153, %f97, %p32;
	selp.f32 	%f99, 0f3C0885E4, 0f3D2AAABB, %p32;
	fma.rn.f32 	%f100, %f98, %f94, %f99;
	selp.f32 	%f101, 0fBE2AAAA8, 0fBEFFFFFF, %p32;
	fma.rn.f32 	%f102, %f100, %f94, %f101;
	fma.rn.f32 	%f103, %f102, %f96, %f95;
	and.b32  	%r158, %r156, 2;
	setp.eq.s32 	%p33, %r158, 0;
	mov.f32 	%f104, 0f00000000;
	sub.f32 	%f105, %f104, %f103;
	selp.f32 	%f106, %f103, %f105, %p33;
	fma.rn.f32 	%f107, %f12, %f106, %f20;
	ld.global.f32 	%f108, [%rd12+8];
	sub.f32 	%f109, %f1, %f16;
	sub.f32 	%f110, %f2, %f107;
	mul.f32 	%f111, %f110, %f110;
	fma.rn.f32 	%f112, %f109, %f109, %f111;
	sub.f32 	%f113, %f3, %f108;
	fma.rn.f32 	%f114, %f113, %f113, %f112;
	sqrt.rn.f32 	%f115, %f114;
	mul.wide.s32 	%rd98, %r3, 4;
	add.s64 	%rd99, %rd9, %rd98;
	ld.global.f32 	%f116, [%rd99];
	div.rn.f32 	%f117, %f115, %f116;
	add.s64 	%rd100, %rd10, %rd98;
	ld.global.f32 	%f118, [%rd100];
	add.f32 	%f119, %f118, 0f3F800000;
	mul.f32 	%f120, %f24, %f119;
	neg.f32 	%f121, %f117;
	mul.f32 	%f122, %f117, %f121;
	add.f32 	%f123, %f120, %f120;
	mul.f32 	%f124, %f120, %f123;
	div.rn.f32 	%f125, %f122, %f124;
	fma.rn.f32 	%f126, %f125, 0f3BBB989D, 0f3F000000;
	cvt.sat.f32.f32 	%f127, %f126;
	mov.f32 	%f128, 0f4B400001;
	mov.f32 	%f129, 0f437C0000;
	fma.rm.f32 	%f130, %f127, %f129, %f128;
	add.f32 	%f131, %f130, 0fCB40007F;
	neg.f32 	%f132, %f131;
	fma.rn.f32 	%f133, %f125, 0f3FB8AA3B, %f132;
	fma.rn.f32 	%f134, %f125, 0f32A57060, %f133;
	mov.b32 	%r159, %f130;
	shl.b32 	%r160, %r159, 23;
	mov.b32 	%f135, %r160;
	ex2.approx.ftz.f32 	%f136, %f134;
	mul.f32 	%f137, %f136, %f135;
	mul.f32 	%f138, %f118, %f137;
	add.s64 	%rd101, %rd11, %rd98;
	st.global.f32 	[%rd101], %f138;
	add.s32 	%r162, %r162, 1;
	ld.global.u32 	%r161, [%rd5];
	setp.lt.s32 	%p34, %r162, %r161;
	@%p34 bra 	$L__BB0_2;
$L__BB0_35:
	ret;

}
	// .globl	_ZN3cub18CUB_300001_SM_10006detail11EmptyKernelIvEEvv
.visible .entry _ZN3cub18CUB_300001_SM_10006detail11EmptyKernelIvEEvv()
{


	ret;

}


// ===== COMPILED SASS (sm_100) =====

	.target	sm_100

	.elftype	@"ET_EXEC"


//--------------------- .note.nv.tkinfo           --------------------------
	.section	.note.nv.tkinfo,"",@"SHT_NOTE"
	.sectionflags	@"SHF_NOTE_NV_TKINFO"
	.tkinfo
        /*0018*/ 	.word	0x00000002
        /*0030*/ 	.string	""
        /*0030*/ 	.string	"ptxas"
        /*0030*/ 	.string	"Cuda compilation tools, release 13.0, V13.0.88"
        /*0030*/ 	.string	"Build cuda_13.0.r13.0/compiler.36424714_0"
        /*0030*/ 	.string	"-arch sm_100 -m 64 "



//--------------------- .note.nv.cuinfo           --------------------------
	.section	.note.nv.cuinfo,"",@"SHT_NOTE"
	.sectionflags	@"SHF_NOTE_NV_CUINFO"
        /*0018*/ 	.short	0x0002
        /*001a*/ 	.short	0x0064
        /*001c*/ 	.short	0x0082
	.zero		2


//--------------------- .nv.info                  --------------------------
	.section	.nv.info,"",@"SHT_CUDA_INFO"
	.align	4


	//----- nvinfo : EIATTR_REGCOUNT
	.align		4
        /*0000*/ 	.byte	0x04, 0x2f
        /*0002*/ 	.short	(.L_46 - .L_45)
	.align		4
.L_45:
        /*0004*/ 	.word	index@(_Z14bayesianKernelPfS_S_S_S_iiiS_S_fPiS0_S_)
        /*0008*/ 	.word	0x00000024


	//----- nvinfo : EIATTR_FRAME_SIZE
	.align		4
.L_46:
        /*000c*/ 	.byte	0x04, 0x11
        /*000e*/ 	.short	(.L_48 - .L_47)
	.align		4
.L_47:
        /*0010*/ 	.word	index@($__internal_1_$__cuda_sm3x_div_rn_noftz_f32_slowpath)
        /*0014*/ 	.word	0x00000000


	//----- nvinfo : EIATTR_FRAME_SIZE
	.align		4
.L_48:
        /*0018*/ 	.byte	0x04, 0x11
        /*001a*/ 	.short	(.L_50 - .L_49)
	.align		4
.L_49:
        /*001c*/ 	.word	index@($__internal_0_$__cuda_sm20_sqrt_rn_f32_slowpath)
        /*0020*/ 	.word	0x00000000


	//----- nvinfo : EIATTR_FRAME_SIZE
	.align		4
.L_50:
        /*0024*/ 	.byte	0x04, 0x11
        /*0026*/ 	.short	(.L_52 - .L_51)
	.align		4
.L_51:
        /*0028*/ 	.word	index@(_Z14bayesianKernelPfS_S_S_S_iiiS_S_fPiS0_S_)
        /*002c*/ 	.word	0x00000000


	//----- nvinfo : EIATTR_REGCOUNT
	.align		4
.L_52:
        /*0030*/ 	.byte	0x04, 0x2f
        /*0032*/ 	.short	(.L_54 - .L_53)
	.align		4
.L_53:
        /*0034*/ 	.word	index@(_ZN3cub18CUB_300001_SM_10006detail11EmptyKernelIvEEvv)
        /*0038*/ 	.word	0x00000004


	//----- nvinfo : EIATTR_FRAME_SIZE
	.align		4
.L_54:
        /*003c*/ 	.byte	0x04, 0x11
        /*003e*/ 	.short	(.L_56 - .L_55)
	.align		4
.L_55:
        /*0040*/ 	.word	index@(_ZN3cub18CUB_300001_SM_10006detail11EmptyKernelIvEEvv)
        /*0044*/ 	.word	0x00000000


	//----- nvinfo : EIATTR_MIN_STACK_SIZE
	.align		4
.L_56:
        /*0048*/ 	.byte	0x04, 0x12
        /*004a*/ 	.short	(.L_58 - .L_57)
	.align		4
.L_57:
        /*004c*/ 	.word	index@(_ZN3cub18CUB_300001_SM_10006detail11EmptyKernelIvEEvv)
        /*0050*/ 	.word	0x00000000


	//----- nvinfo : EIATTR_MIN_STACK_SIZE
	.align		4
.L_58:
        /*0054*/ 	.byte	0x04, 0x12
        /*0056*/ 	.short	(.L_60 - .L_59)
	.align		4
.L_59:
        /*0058*/ 	.word	index@(_Z14bayesianKernelPfS_S_S_S_iiiS_S_fPiS0_S_)
        /*005c*/ 	.word	0x00000000
.L_60:


//--------------------- .nv.compat                --------------------------
	.section	.nv.compat,"",@"SHT_CUDA_COMPAT_INFO"
	.align	4
        /*0000*/ 	.byte	0x02, 0x09, 0x00, 0x00, 0x02, 0x02, 0x01, 0x00, 0x02, 0x05, 0x05, 0x00, 0x03, 0x07, 0x01, 0x01
        /*0010*/ 	.byte	0x02, 0x03, 0x00, 0x00, 0x02, 0x06, 0x01, 0x00, 0x04, 0x0b, 0x08, 0x00, 0x01, 0x00, 0x00, 0x00
        /*0020*/ 	.byte	0x00, 0x00, 0x00, 0x00


//--------------------- .nv.info._ZN3cub18CUB_300001_SM_10006detail11EmptyKernelIvEEvv --------------------------
	.section	.nv.info._ZN3cub18CUB_300001_SM_10006detail11EmptyKernelIvEEvv,"",@"SHT_CUDA_INFO"
	.sectionflags	@""
	.align	4


	//----- nvinfo : EIATTR_CUDA_API_VERSION
	.align		4
        /*0000*/ 	.byte	0x04, 0x37
        /*0002*/ 	.short	(.L_62 - .L_61)
.L_61:
        /*0004*/ 	.word	0x00000082


	//----- nvinfo : EIATTR_SPARSE_MMA_MASK
	.align		4
.L_62:
        /*0008*/ 	.byte	0x03, 0x50
        /*000a*/ 	.short	0x0000


	//----- nvinfo : EIATTR_MAXREG_COUNT
	.align		4
        /*000c*/ 	.byte	0x03, 0x1b
        /*000e*/ 	.short	0x00ff


	//----- nvinfo : EIATTR_MERCURY_ISA_VERSION
	.align		4
        /*0010*/ 	.byte	0x03, 0x5f
        /*0012*/ 	.short	0x0101


	//----- nvinfo : EIATTR_VRC_CTA_INIT_COUNT
	.align		4
        /*0014*/ 	.byte	0x02, 0x4a
	.zero		1
	.zero		1


	//----- nvinfo : EIATTR_EXIT_INSTR_OFFSETS
	.align		4
        /*0018*/ 	.byte	0x04, 0x1c
        /*001a*/ 	.short	(.L_64 - .L_63)


	//   ....[0]....
.L_63:
        /*001c*/ 	.word	0x00000010


	//----- nvinfo : EIATTR_SW_WAR
	.align		4
.L_64:
        /*0020*/ 	.byte	0x04, 0x36
        /*0022*/ 	.short	(.L_66 - .L_65)
.L_65:
        /*0024*/ 	.word	0x00000008
.L_66:


//--------------------- .nv.info._Z14bayesianKernelPfS_S_S_S_iiiS_S_fPiS0_S_ --------------------------
	.section	.nv.info._Z14bayesianKernelPfS_S_S_S_iiiS_S_fPiS0_S_,"",@"SHT_CUDA_INFO"
	.sectionflags	@""
	.align	4


	//----- nvinfo : EIATTR_CUDA_API_VERSION
	.align		4
        /*0000*/ 	.byte	0x04, 0x37
        /*0002*/ 	.short	(.L_68 - .L_67)
.L_67:
        /*0004*/ 	.word	0x00000082


	//----- nvinfo : EIATTR_KPARAM_INFO
	.align		4
.L_68:
        /*0008*/ 	.byte	0x04, 0x17
        /*000a*/ 	.short	(.L_70 - .L_69)
.L_69:
        /*000c*/ 	.word	0x00000000
        /*0010*/ 	.short	0x000d
        /*0012*/ 	.short	0x0060
        /*0014*/ 	.byte	0x00, 0xf5, 0x21, 0x00


	//----- nvinfo : EIATTR_KPARAM_INFO
	.align		4
.L_70:
        /*0018*/ 	.byte	0x04, 0x17
        /*001a*/ 	.short	(.L_72 - .L_71)
.L_71:
        /*001c*/ 	.word	0x00000000
        /*0020*/ 	.short	0x000c
        /*0022*/ 	.short	0x0058
        /*0024*/ 	.byte	0x00, 0xf5, 0x21, 0x00


	//----- nvinfo : EIATTR_KPARAM_INFO
	.align		4
.L_72:
        /*0028*/ 	.byte	0x04, 0x17
        /*002a*/ 	.short	(.L_74 - .L_73)
.L_73:
        /*002c*/ 	.word	0x00000000
        /*0030*/ 	.short	0x000b
        /*0032*/ 	.short	0x0050
        /*0034*/ 	.byte	0x00, 0xf5, 0x21, 0x00


	//----- nvinfo : EIATTR_KPARAM_INFO
	.align		4
.L_74:
        /*0038*/ 	.byte	0x04, 0x17
        /*003a*/ 	.short	(.L_76 - .L_75)
.L_75:
        /*003c*/ 	.word	0x00000000
        /*0040*/ 	.short	0x000a
        /*0042*/ 	.short	0x0048
        /*0044*/ 	.byte	0x00, 0xf0, 0x11, 0x00


	//----- nvinfo : EIATTR_KPARAM_INFO
	.align		4
.L_76:
        /*0048*/ 	.byte	0x04, 0x17
        /*004a*/ 	.short	(.L_78 - .L_77)
.L_77:
        /*004c*/ 	.word	0x00000000
        /*0050*/ 	.short	0x0009
        /*0052*/ 	.short	0x0040
        /*0054*/ 	.byte	0x00, 0xf5, 0x21, 0x00


	//----- nvinfo : EIATTR_KPARAM_INFO
	.align		4
.L_78:
        /*0058*/ 	.byte	0x04, 0x17
        /*005a*/ 	.short	(.L_80 - .L_79)
.L_79:
        /*005c*/ 	.word	0x00000000
        /*0060*/ 	.short	0x0008
        /*0062*/ 	.short	0x0038
        /*0064*/ 	.byte	0x00, 0xf5, 0x21, 0x00


	//----- nvinfo : EIATTR_KPARAM_INFO
	.align		4
.L_80:
        /*0068*/ 	.byte	0x04, 0x17
        /*006a*/ 	.short	(.L_82 - .L_81)
.L_81:
        /*006c*/ 	.word	0x00000000
        /*0070*/ 	.short	0x0007
        /*0072*/ 	.short	0x0030
        /*0074*/ 	.byte	0x00, 0xf0, 0x11, 0x00


	//----- nvinfo : EIATTR_KPARAM_INFO
	.align		4
.L_82:
        /*0078*/ 	.byte	0x04, 0x17
        /*007a*/ 	.short	(.L_84 - .L_83)
.L_83:
        /*007c*/ 	.word	0x00000000
        /*0080*/ 	.short	0x0006
        /*0082*/ 	.short	0x002c
        /*0084*/ 	.byte	0x00, 0xf0, 0x11, 0x00


	//----- nvinfo : EIATTR_KPARAM_INFO
	.align		4
.L_84:
        /*0088*/ 	.byte	0x04, 0x17
        /*008a*/ 	.short	(.L_86 - .L_85)
.L_85:
        /*008c*/ 	.word	0x00000000
        /*0090*/ 	.short	0x0005
        /*0092*/ 	.short	0x0028
        /*0094*/ 	.byte	0x00, 0xf0, 0x11, 0x00


	//----- nvinfo : EIATTR_KPARAM_INFO
	.align		4
.L_86:
        /*0098*/ 	.byte	0x04, 0x17
        /*009a*/ 	.short	(.L_88 - .L_87)
.L_87:
        /*009c*/ 	.word	0x00000000
        /*00a0*/ 	.short	0x0004
        /*00a2*/ 	.short	0x0020
        /*00a4*/ 	.byte	0x00, 0xf5, 0x21, 0x00


	//----- nvinfo : EIATTR_KPARAM_INFO
	.align		4
.L_88:
        /*00a8*/ 	.byte	0x04, 0x17
        /*00aa*/ 	.short	(.L_90 - .L_89)
.L_89:
        /*00ac*/ 	.word	0x00000000
        /*00b0*/ 	.short	0x0003
        /*00b2*/ 	.short	0x0018
        /*00b4*/ 	.byte	0x00, 0xf5, 0x21, 0x00


	//----- nvinfo : EIATTR_KPARAM_INFO
	.align		4
.L_90:
        /*00b8*/ 	.byte	0x04, 0x17
        /*00ba*/ 	.short	(.L_92 - .L_91)
.L_91:
        /*00bc*/ 	.word	0x00000000
        /*00c0*/ 	.short	0x0002
        /*00c2*/ 	.short	0x0010
        /*00c4*/ 	.byte	0x00, 0xf5, 0x21, 0x00


	//----- nvinfo : EIATTR_KPARAM_INFO
	.align		4
.L_92:
        /*00c8*/ 	.byte	0x04, 0x17
        /*00ca*/ 	.short	(.L_94 - .L_93)
.L_93:
        /*00cc*/ 	.word	0x00000000
        /*00d0*/ 	.short	0x0001
        /*00d2*/ 	.short	0x0008
        /*00d4*/ 	.byte	0x00, 0xf5, 0x21, 0x00


	//----- nvinfo : EIATTR_KPARAM_INFO
	.align		4
.L_94:
        /*00d8*/ 	.byte	0x04, 0x17
        /*00da*/ 	.short	(.L_96 - .L_95)
.L_95:
        /*00dc*/ 	.word	0x00000000
        /*00e0*/ 	.short	0x0000
        /*00e2*/ 	.short	0x0000
        /*00e4*/ 	.byte	0x00, 0xf5, 0x21, 0x00


	//----- nvinfo : EIATTR_SPARSE_MMA_MASK
	.align		4
.L_96:
        /*00e8*/ 	.byte	0x03, 0x50
        /*00ea*/ 	.short	0x0000


	//----- nvinfo : EIATTR_MAXREG_COUNT
	.align		4
        /*00ec*/ 	.byte	0x03, 0x1b
        /*00ee*/ 	.short	0x00ff


	//----- nvinfo : EIATTR_MERCURY_ISA_VERSION
	.align		4
        /*00f0*/ 	.byte	0x03, 0x5f
        /*00f2*/ 	.short	0x0101


	//----- nvinfo : EIATTR_VRC_CTA_INIT_COUNT
	.align		4
        /*00f4*/ 	.byte	0x02, 0x4a
	.zero		1
	.zero		1


	//----- nvinfo : EIATTR_EXIT_INSTR_OFFSETS
	.align		4
        /*00f8*/ 	.byte	0x04, 0x1c
        /*00fa*/ 	.short	(.L_98 - .L_97)


	//   ....[0]....
.L_97:
        /*00fc*/ 	.word	0x000001d0


	//   ....[1]....
        /*0100*/ 	.word	0x000025c0


	//----- nvinfo : EIATTR_CRS_STACK_SIZE
	.align		4
.L_98:
        /*0104*/ 	.byte	0x04, 0x1e
        /*0106*/ 	.short	(.L_100 - .L_99)
.L_99:
        /*0108*/ 	.word	0x00000000


	//----- nvinfo : EIATTR_CBANK_PARAM_SIZE
	.align		4
.L_100:
        /*010c*/ 	.byte	0x03, 0x19
        /*010e*/ 	.short	0x0068


	//----- nvinfo : EIATTR_PARAM_CBANK
	.align		4
        /*0110*/ 	.byte	0x04, 0x0a
        /*0112*/ 	.short	(.L_102 - .L_101)
	.align		4
.L_101:
        /*0114*/ 	.word	index@(.nv.constant0._Z14bayesianKernelPfS_S_S_S_iiiS_S_fPiS0_S_)
        /*0118*/ 	.short	0x0380
        /*011a*/ 	.short	0x0068


	//----- nvinfo : EIATTR_SW_WAR
	.align		4
.L_102:
        /*011c*/ 	.byte	0x04, 0x36
        /*011e*/ 	.short	(.L_104 - .L_103)
.L_103:
        /*0120*/ 	.word	0x00000008
.L_104:


//--------------------- .nv.callgraph             --------------------------
	.section	.nv.callgraph,"",@"SHT_CUDA_CALLGRAPH"
	.align	4
	.sectionentsize	8
	.align		4
        /*0000*/ 	.word	0x00000000
	.align		4
        /*0004*/ 	.word	0xffffffff
	.align		4
        /*0008*/ 	.word	0x00000000
	.align		4
        /*000c*/ 	.word	0xfffffffe
	.align		4
        /*0010*/ 	.word	0x00000000
	.align		4
        /*0014*/ 	.word	0xfffffffd
	.align		4
        /*0018*/ 	.word	0x00000000
	.align		4
        /*001c*/ 	.word	0xfffffffc


//--------------------- .nv.constant3             --------------------------
	.section	.nv.constant3,"a",@progbits
	.align	8
.nv.constant3:
	.type		PI,@object
	.size		PI,(.L_0 - PI)
PI:
        /*0000*/ 	.byte	0x1e, 0x26, 0x44, 0x54, 0xfb, 0x21, 0x09, 0x40
.L_0:


//--------------------- .nv.constant4             --------------------------
	.section	.nv.constant4,"a",@progbits
	.align	8
	.align		8
.nv.constant4:
        /*0000*/ 	.dword	_ZN28_INTERNAL_78151ff1_4_k_cu_PI4cuda3std3__45__cpo5beginE
	.align		8
        /*0008*/ 	.dword	_ZN28_INTERNAL_78151ff1_4_k_cu_PI4cuda3std3__45__cpo3endE
	.align		8
        /*0010*/ 	.dword	_ZN28_INTERNAL_78151ff1_4_k_cu_PI4cuda3std3__45__cpo6cbeginE
	.align		8
        /*0018*/ 	.dword	_ZN28_INTERNAL_78151ff1_4_k_cu_PI4cuda3std3__45__cpo4cendE
	.align		8
        /*0020*/ 	.dword	_ZN28_INTERNAL_78151ff1_4_k_cu_PI4cuda3std3__45__cpo6rbeginE
	.align		8
        /*0028*/ 	.dword	_ZN28_INTERNAL_78151ff1_4_k_cu_PI4cuda3std3__45__cpo4rendE
	.align		8
        /*0030*/ 	.dword	_ZN28_INTERNAL_78151ff1_4_k_cu_PI4cuda3std3__45__cpo7crbeginE
	.align		8
        /*0038*/ 	.dword	_ZN28_INTERNAL_78151ff1_4_k_cu_PI4cuda3std3__45__cpo5crendE
	.align		8
        /*0040*/ 	.dword	_ZN28_INTERNAL_78151ff1_4_k_cu_PI4cuda3std3__430_GLOBAL__N__78151ff1_4_k_cu_PI6ignoreE
	.align		8
        /*0048*/ 	.dword	_ZN28_INTERNAL_78151ff1_4_k_cu_PI4cuda3std3__419piecewise_constructE
	.align		8
        /*0050*/ 	.dword	_ZN28_INTERNAL_78151ff1_4_k_cu_PI4cuda3std3__48in_placeE
	.align		8
        /*0058*/ 	.dword	_ZN28_INTERNAL_78151ff1_4_k_cu_PI4cuda3std3__420unreachable_sentinelE
	.align		8
        /*0060*/ 	.dword	_ZN28_INTERNAL_78151ff1_4_k_cu_PI4cuda3std3__47nulloptE
	.align		8
        /*0068*/ 	.dword	_ZN28_INTERNAL_78151ff1_4_k_cu_PI4cuda3std3__48unexpectE
	.align		8
        /*0070*/ 	.dword	_ZN28_INTERNAL_78151ff1_4_k_cu_PI4cuda3std6ranges3__45__cpo4swapE
	.align		8
        /*0078*/ 	.dword	_ZN28_INTERNAL_78151ff1_4_k_cu_PI4cuda3std6ranges3__45__cpo9iter_moveE
	.align		8
        /*0080*/ 	.dword	_ZN28_INTERNAL_78151ff1_4_k_cu_PI4cuda3std6ranges3__45__cpo5beginE
	.align		8
        /*0088*/ 	.dword	_ZN28_INTERNAL_78151ff1_4_k_cu_PI4cuda3std6ranges3__45__cpo3endE
	.align		8
        /*0090*/ 	.dword	_ZN28_INTERNAL_78151ff1_4_k_cu_PI4cuda3std6ranges3__45__cpo6cbeginE
	.align		8
        /*0098*/ 	.dword	_ZN28_INTERNAL_78151ff1_4_k_cu_PI4cuda3std6ranges3__45__cpo4cendE
	.align		8
        /*00a0*/ 	.dword	_ZN28_INTERNAL_78151ff1_4_k_cu_PI4cuda3std6ranges3__45__cpo7advanceE
	.align		8
        /*00a8*/ 	.dword	_ZN28_INTERNAL_78151ff1_4_k_cu_PI4cuda3std6ranges3__45__cpo9iter_swapE
	.align		8
        /*00b0*/ 	.dword	_ZN28_INTERNAL_78151ff1_4_k_cu_PI4cuda3std6ranges3__45__cpo4nextE
	.align		8
        /*00b8*/ 	.dword	_ZN28_INTERNAL_78151ff1_4_k_cu_PI4cuda3std6ranges3__45__cpo4prevE
	.align		8
        /*00c0*/ 	.dword	_ZN28_INTERNAL_78151ff1_4_k_cu_PI4cuda3std6ranges3__45__cpo4dataE
	.align		8
        /*00c8*/ 	.dword	_ZN28_INTERNAL_78151ff1_4_k_cu_PI4cuda3std6ranges3__45__cpo5cdataE
	.align		8
        /*00d0*/ 	.dword	_ZN28_INTERNAL_78151ff1_4_k_cu_PI4cuda3std6ranges3__45__cpo4sizeE
	.align		8
        /*00d8*/ 	.dword	_ZN28_INTERNAL_78151ff1_4_k_cu_PI4cuda3std6ranges3__45__cpo5ssizeE
	.align		8
        /*00e0*/ 	.dword	_ZN28_INTERNAL_78151ff1_4_k_cu_PI4cuda3std6ranges3__45__cpo8distanceE
	.align		8
        /*00e8*/ 	.dword	_ZN28_INTERNAL_78151ff1_4_k_cu_PI6thrust24THRUST_300001_SM_1000_NS8cuda_cub3parE
	.align		8
        /*00f0*/ 	.dword	_ZN28_INTERNAL_78151ff1_4_k_cu_PI6thrust24THRUST_300001_SM_1000_NS8cuda_cub10par_nosyncE
	.align		8
        /*00f8*/ 	.dword	_ZN28_INTERNAL_78151ff1_4_k_cu_PI6thrust24THRUST_300001_SM_1000_NS6system6detail10sequential3seqE
	.align		8
        /*0100*/ 	.dword	_ZN28_INTERNAL_78151ff1_4_k_cu_PI6thrust24THRUST_300001_SM_1000_NS12placeholders2_1E
	.align		8
        /*0108*/ 	.dword	_ZN28_INTERNAL_78151ff1_4_k_cu_PI6thrust24THRUST_300001_SM_1000_NS12placeholders2_2E
	.align		8
        /*0110*/ 	.dword	_ZN28_INTERNAL_78151ff1_4_k_cu_PI6thrust24THRUST_300001_SM_1000_NS12placeholders2_3E
	.align		8
        /*0118*/ 	.dword	_ZN28_INTERNAL_78151ff1_4_k_cu_PI6thrust24THRUST_300001_SM_1000_NS12placeholders2_4E
	.align		8
        /*0120*/ 	.dword	_ZN28_INTERNAL_78151ff1_4_k_cu_PI6thrust24THRUST_300001_SM_1000_NS12placeholders2_5E
	.align		8
        /*0128*/ 	.dword	_ZN28_INTERNAL_78151ff1_4_k_cu_PI6thrust24THRUST_300001_SM_1000_NS12placeholders2_6E
	.align		8
        /*0130*/ 	.dword	_ZN28_INTERNAL_78151ff1_4_k_cu_PI6thrust24THRUST_300001_SM_1000_NS12placeholders2_7E
	.align		8
        /*0138*/ 	.dword	_ZN28_INTERNAL_78151ff1_4_k_cu_PI6thrust24THRUST_300001_SM_1000_NS12placeholders2_8E
	.align		8
        /*0140*/ 	.dword	_ZN28_INTERNAL_78151ff1_4_k_cu_PI6thrust24THRUST_300001_SM_1000_NS12placeholders2_9E
	.align		8
        /*0148*/ 	.dword	_ZN28_INTERNAL_78151ff1_4_k_cu_PI6thrust24THRUST_300001_SM_1000_NS12placeholders3_10E
	.align		8
        /*0150*/ 	.dword	_ZN28_INTERNAL_78151ff1_4_k_cu_PI6thrust24THRUST_300001_SM_1000_NS3seqE
	.align		8
        /*0158*/ 	.dword	__cudart_i2opi_f


//--------------------- .text._ZN3cub18CUB_300001_SM_10006detail11EmptyKernelIvEEvv --------------------------
	.section	.text._ZN3cub18CUB_300001_SM_10006detail11EmptyKernelIvEEvv,"ax",@progbits
	.align	128
        .global         _ZN3cub18CUB_300001_SM_10006detail11EmptyKernelIvEEvv
        .type           _ZN3cub18CUB_300001_SM_10006detail11EmptyKernelIvEEvv,@function
        .size           _ZN3cub18CUB_300001_SM_10006detail11EmptyKernelIvEEvv,(.L_x_44 - _ZN3cub18CUB_300001_SM_10006detail11EmptyKernelIvEEvv)
        .other          _ZN3cub18CUB_300001_SM_10006detail11EmptyKernelIvEEvv,@"STO_CUDA_ENTRY STV_DEFAULT"
_ZN3cub18CUB_300001_SM_10006detail11EmptyKernelIvEEvv:
.text._ZN3cub18CUB_300001_SM_10006detail11EmptyKernelIvEEvv:
[----:B------:R-:W-:Y:S01]  /*0000*/  LDC R1, c[0x0][0x37c] ;  /* 0x0000df00ff017b82 */ /* 0x000fe20000000800 */
[----:B------:R-:W-:Y:S05]  /*0010*/  EXIT ;  /* 0x000000000000794d */ /* 0x000fea0003800000 */
.L_x_0:
[----:B------:R-:W-:-:S00]  /*0020*/  BRA `(.L_x_0) ;  /* 0xfffffffc00fc7947 */ /* 0x000fc0000383ffff */
[----:B------:R-:W-:-:S00]  /*0030*/  NOP ;  /* 0x0000000000007918 */ /* 0x000fc00000000000 */
        /* <DEDUP_REMOVED lines=12> */
.L_x_44:


//--------------------- .text._Z14bayesianKernelPfS_S_S_S_iiiS_S_fPiS0_S_ --------------------------
	.section	.text._Z14bayesianKernelPfS_S_S_S_iiiS_S_fPiS0_S_,"ax",@progbits
	.align	128
        .global         _Z14bayesianKernelPfS_S_S_S_iiiS_S_fPiS0_S_
        .type           _Z14bayesianKernelPfS_S_S_S_iiiS_S_fPiS0_S_,@function
        .size           _Z14bayesianKernelPfS_S_S_S_iiiS_S_fPiS0_S_,(.L_x_43 - _Z14bayesianKernelPfS_S_S_S_iiiS_S_fPiS0_S_)
        .other          _Z14bayesianKernelPfS_S_S_S_iiiS_S_fPiS0_S_,@"STO_CUDA_ENTRY STV_DEFAULT"
_Z14bayesianKernelPfS_S_S_S_iiiS_S_fPiS0_S_:
.text._Z14bayesianKernelPfS_S_S_S_iiiS_S_fPiS0_S_:
[----:B------:R-:W-:Y:S01]  /*0000*/  LDC R1, c[0x0][0x37c] ;  /* 0x0000df00ff017b82 */ /* 0x000fe20000000800 */
[----:B------:R-:W0:Y:S07]  /*0010*/  S2R R3, SR_TID.Y ;  /* 0x0000000000037919 */ /* 0x000e2e0000002200 */
[----:B------:R-:W0:Y:S01]  /*0020*/  S2UR UR4, SR_CTAID.Y ;  /* 0x00000000000479c3 */ /* 0x000e220000002600 */
[----:B------:R-:W1:Y:S01]  /*0030*/  LDCU UR5, c[0x0][0x3a8] ;  /* 0x00007500ff0577ac */ /* 0x000e620008000800 */
[----:B------:R-:W2:Y:S06]  /*0040*/  LDCU.64 UR6, c[0x0][0x358] ;  /* 0x00006b00ff0677ac */ /* 0x000eac0008000a00 */
[----:B------:R-:W0:Y:S08]  /*0050*/  LDC R0, c[0x0][0x364] ;  /* 0x0000d900ff007b82 */ /* 0x000e300000000800 */
[----:B------:R-:W3:Y:S08]  /*0060*/  LDC.64 R16, c[0x0][0x3d0] ;  /* 0x0000f400ff107b82 */ /* 0x000ef00000000a00 */
[----:B------:R-:W4:Y:S01]  /*0070*/  LDC.64 R6, c[0x0][0x388] ;  /* 0x0000e200ff067b82 */ /* 0x000f220000000a00 */
[----:B0-----:R-:W-:Y:S01]  /*0080*/  IMAD R0, R0, UR4, R3 ;  /* 0x0000000400007c24 */ /* 0x001fe2000f8e0203 */
[----:B------:R-:W0:Y:S06]  /*0090*/  LDCU UR4, c[0x0][0x3b0] ;  /* 0x00007600ff0477ac */ /* 0x000e2c0008000800 */
[----:B------:R-:W0:Y:S01]  /*00a0*/  LDC.64 R2, c[0x0][0x380] ;  /* 0x0000e000ff027b82 */ /* 0x000e220000000a00 */
[----:B-1----:R-:W-:-:S04]  /*00b0*/  VIADD R9, R0, UR5 ;  /* 0x0000000500097c36 */ /* 0x002fc80008000000 */
[----:B---3--:R-:W-:-:S03]  /*00c0*/  IMAD.WIDE R16, R9, 0x4, R16 ;  /* 0x0000000409107825 */ /* 0x008fc600078e0210 */
[----:B------:R-:W1:Y:S02]  /*00d0*/  LDC.64 R4, c[0x0][0x398] ;  /* 0x0000e600ff047b82 */ /* 0x000e640000000a00 */
[----:B--2---:R-:W2:Y:S01]  /*00e0*/  LDG.E R18, desc[UR6][R16.64] ;  /* 0x0000000610127981 */ /* 0x004ea2000c1e1900 */
[----:B------:R-:W-:-:S04]  /*00f0*/  IMAD R11, R9, 0x3, RZ ;  /* 0x00000003090b7824 */ /* 0x000fc800078e02ff */
[----:B----4-:R-:W-:-:S04]  /*0100*/  IMAD.WIDE R6, R11, 0x4, R6 ;  /* 0x000000040b067825 */ /* 0x010fc800078e0206 */
[----:B0-----:R-:W-:Y:S01]  /*0110*/  IMAD R11, R9, UR4, RZ ;  /* 0x00000004090b7c24 */ /* 0x001fe2000f8e02ff */
[----:B------:R0:W5:Y:S03]  /*0120*/  LDG.E R13, desc[UR6][R6.64+0x4] ;  /* 0x00000406060d7981 */ /* 0x000166000c1e1900 */
[----:B------:R-:W-:Y:S01]  /*0130*/  IMAD.WIDE R2, R11, 0x4, R2 ;  /* 0x000000040b027825 */ /* 0x000fe200078e0202 */
[----:B------:R0:W5:Y:S04]  /*0140*/  LDG.E R20, desc[UR6][R6.64+0x8] ;  /* 0x0000080606147981 */ /* 0x000168000c1e1900 */
[----:B------:R0:W5:Y:S04]  /*0150*/  LDG.E R11, desc[UR6][R6.64] ;  /* 0x00000006060b7981 */ /* 0x000168000c1e1900 */
[----:B-1----:R0:W5:Y:S04]  /*0160*/  LDG.E R8, desc[UR6][R4.64] ;  /* 0x0000000604087981 */ /* 0x002168000c1e1900 */
[----:B------:R0:W5:Y:S04]  /*0170*/  LDG.E R12, desc[UR6][R4.64+0x4] ;  /* 0x00000406040c7981 */ /* 0x000168000c1e1900 */
[----:B------:R0:W5:Y:S04]  /*0180*/  LDG.E R15, desc[UR6][R4.64+0x8] ;  /* 0x00000806040f7981 */ /* 0x000168000c1e1900 */
[----:B------:R0:W5:Y:S04]  /*0190*/  LDG.E R0, desc[UR6][R2.64] ;  /* 0x0000000602007981 */ /* 0x000168000c1e1900 */
[----:B------:R0:W5:Y:S04]  /*01a0*/  LDG.E R10, desc[UR6][R2.64+0x4] ;  /* 0x00000406020a7981 */ /* 0x000168000c1e1900 */
[----:B------:R0:W5:Y:S01]  /*01b0*/  LDG.E R14, desc[UR6][R2.64+0x8] ;  /* 0x00000806020e7981 */ /* 0x000162000c1e1900 */
[----:B--2---:R-:W-:-:S13]  /*01c0*/  ISETP.GE.AND P0, PT, R18, 0x1, PT ;  /* 0x000000011200780c */ /* 0x004fda0003f06270 */
[----:B0-----:R-:W-:Y:S05]  /*01d0*/  @!P0 EXIT ;  /* 0x000000000000894d */ /* 0x001fea0003800000 */
[----:B------:R-:W0:Y:S01]  /*01e0*/  LDC.64 R18, c[0x0][0x3d8] ;  /* 0x0000f600ff127b82 */ /* 0x000e220000000a00 */
[----:B-----5:R-:W-:Y:S01]  /*01f0*/  FADD R11, R8, R11 ;  /* 0x0000000b080b7221 */ /* 0x020fe20000000000 */
[----:B------:R-:W-:Y:S01]  /*0200*/  FADD R13, R12, R13 ;  /* 0x0000000d0c0d7221 */ /* 0x000fe20000000000 */
[----:B------:R-:W-:Y:S01]  /*0210*/  FADD R3, R15, R20 ;  /* 0x000000140f037221 */ /* 0x000fe20000000000 */
[----:B------:R-:W-:Y:S02]  /*0220*/  IMAD.MOV.U32 R4, RZ, RZ, RZ ;  /* 0x000000ffff047224 */ /* 0x000fe400078e00ff */
[----:B------:R-:W-:Y:S01]  /*0230*/  FADD R0, R0, -R11 ;  /* 0x8000000b00007221 */ /* 0x000fe20000000000 */
[----:B------:R-:W-:Y:S01]  /*0240*/  FADD R2, R10, -R13 ;  /* 0x8000000d0a027221 */ /* 0x000fe20000000000 */
[----:B------:R-:W-:Y:S01]  /*0250*/  FADD R3, R14, -R3 ;  /* 0x800000030e037221 */ /* 0x000fe20000000000 */
[----:B0-----:R-:W-:-:S07]  /*0260*/  IMAD.WIDE R18, R9, 0x4, R18 ;  /* 0x0000000409127825 */ /* 0x001fce00078e0212 */
.L_x_28:
[----:B------:R-:W2:Y:S01]  /*0270*/  LDG.E R5, desc[UR6][R18.64] ;  /* 0x0000000612057981 */ /* 0x000ea2000c1e1900 */
[----:B------:R-:W0:Y:S01]  /*0280*/  LDC.64 R14, c[0x0][0x3e0] ;  /* 0x0000f800ff0e7b82 */ /* 0x000e220000000a00 */
[----:B------:R-:W1:Y:S07]  /*0290*/  LDCU UR4, c[0x0][0x3b0] ;  /* 0x00007600ff0477ac */ /* 0x000e6e0008000800 */
[----:B------:R-:W3:Y:S01]  /*02a0*/  LDC.64 R20, c[0x0][0x390] ;  /* 0x0000e400ff147b82 */ /* 0x000ee20000000a00 */
[----:B--2---:R-:W-:-:S04]  /*02b0*/  IMAD.IADD R5, R5, 0x1, R4 ;  /* 0x0000000105057824 */ /* 0x004fc800078e0204 */
[----:B-1----:R-:W-:Y:S01]  /*02c0*/  IMAD R13, R5, UR4, RZ ;  /* 0x00000004050d7c24 */ /* 0x002fe2000f8e02ff */
[----:B------:R-:W1:Y:S03]  /*02d0*/  LDCU.64 UR4, c[0x3][URZ] ;  /* 0x00c00000ff0477ac */ /* 0x000e660008000a00 */
[----:B0-----:R-:W-:-:S06]  /*02e0*/  IMAD.WIDE R14, R13, 0x4, R14 ;  /* 0x000000040d0e7825 */ /* 0x001fcc00078e020e */
[----:B------:R-:W2:Y:S01]  /*02f0*/  LDG.E R14, desc[UR6][R14.64+0x4] ;  /* 0x000004060e0e7981 */ /* 0x000ea2000c1e1900 */
[----:B------:R-:W-:-:S04]  /*0300*/  IMAD R13, R5, 0x3, RZ ;  /* 0x00000003050d7824 */ /* 0x000fc800078e02ff */
[----:B---3--:R-:W-:-:S05]  /*0310*/  IMAD.WIDE R20, R13, 0x4, R20 ;  /* 0x000000040d147825 */ /* 0x008fca00078e0214 */
[----:B------:R0:W5:Y:S01]  /*0320*/  LDG.E R28, desc[UR6][R20.64] ;  /* 0x00000006141c7981 */ /* 0x000162000c1e1900 */
[----:B------:R-:W-:Y:S01]  /*0330*/  BSSY.RECONVERGENT B0, `(.L_x_1) ;  /* 0x0000070000007945 */ /* 0x000fe20003800200 */
[----:B--2---:R-:W2:Y:S02]  /*0340*/  F2I.TRUNC.NTZ R6, R14 ;  /* 0x0000000e00067305 */ /* 0x004ea4000020f100 */
[----:B--2---:R-:W-:-:S06]  /*0350*/  IMAD.SHL.U32 R13, R6, 0x2, RZ ;  /* 0x00000002060d7824 */ /* 0x004fcc00078e00ff */
[----:B------:R-:W1:Y:S02]  /*0360*/  I2F.F64 R22, R13 ;  /* 0x0000000d00167312 */ /* 0x000e640000201c00 */
[----:B-1----:R-:W-:-:S08]  /*0370*/  DMUL R22, R22, UR4 ;  /* 0x0000000416167c28 */ /* 0x002fd00008000000 */
[----:B------:R-:W-:-:S06]  /*0380*/  DMUL R22, R22, 0.125 ;  /* 0x3fc0000016167828 */ /* 0x000fcc0000000000 */
[----:B------:R-:W1:Y:S02]  /*0390*/  F2F.F32.F64 R6, R22 ;  /* 0x0000001600067310 */ /* 0x000e640000301000 */
[C---:B-1----:R-:W-:Y:S01]  /*03a0*/  FMUL R15, R6.reuse, 0.63661974668502807617 ;  /* 0x3f22f983060f7820 */ /* 0x042fe20000400000 */
[----:B------:R-:W-:-:S05]  /*03b0*/  FSETP.GE.AND P0, PT, |R6|, 105615, PT ;  /* 0x47ce47800600780b */ /* 0x000fca0003f06200 */
[----:B------:R-:W1:Y:S02]  /*03c0*/  F2I.NTZ R25, R15 ;  /* 0x0000000f00197305 */ /* 0x000e640000203100 */
[-C--:B-1----:R-:W-:Y:S02]  /*03d0*/  I2FP.F32.S32 R29, R25.reuse ;  /* 0x00000019001d7245 */ /* 0x082fe40000201400 */
[----:B------:R-:W-:-:S03]  /*03e0*/  MOV R30, R25 ;  /* 0x00000019001e7202 */ /* 0x000fc60000000f00 */
[----:B------:R-:W-:-:S04]  /*03f0*/  FFMA R24, R29, -1.5707962512969970703, R6 ;  /* 0xbfc90fda1d187823 */ /* 0x000fc80000000006 */
[----:B------:R-:W-:-:S04]  /*0400*/  FFMA R24, R29, -7.5497894158615963534e-08, R24 ;  /* 0xb3a221681d187823 */ /* 0x000fc80000000018 */
[----:B------:R-:W-:-:S04]  /*0410*/  FFMA R29, R29, -5.3903029534742383927e-15, R24 ;  /* 0xa7c234c51d1d7823 */ /* 0x000fc80000000018 */
[----:B------:R-:W-:Y:S01]  /*0420*/  IMAD.MOV.U32 R14, RZ, RZ, R29 ;  /* 0x000000ffff0e7224 */ /* 0x000fe200078e001d */
[----:B0-----:R-:W-:Y:S06]  /*0430*/  @!P0 BRA `(.L_x_2) ;  /* 0x00000004007c8947 */ /* 0x001fec0003800000 */
[----:B------:R-:W-:-:S13]  /*0440*/  FSETP.NEU.AND P0, PT, |R6|, +INF , PT ;  /* 0x7f8000000600780b */ /* 0x000fda0003f0d200 */
[----:B------:R-:W-:Y:S01]  /*0450*/  @!P0 FMUL R14, RZ, R6 ;  /* 0x00000006ff0e8220 */ /* 0x000fe20000400000 */
[----:B------:R-:W-:Y:S01]  /*0460*/  @!P0 IMAD.MOV.U32 R25, RZ, RZ, RZ ;  /* 0x000000ffff198224 */ /* 0x000fe200078e00ff */
[----:B------:R-:W-:Y:S06]  /*0470*/  @!P0 BRA `(.L_x_2) ;  /* 0x00000004006c8947 */ /* 0x000fec0003800000 */
[----:B------:R-:W-:Y:S02]  /*0480*/  IMAD.SHL.U32 R14, R6, 0x100, RZ ;  /* 0x00000100060e7824 */ /* 0x000fe400078e00ff */
[----:B------:R-:W-:Y:S02]  /*0490*/  HFMA2 R24, -RZ, RZ, 0, 0 ;  /* 0x00000000ff187431 */ /* 0x000fe400000001ff */
[----:B------:R-:W-:Y:S01]  /*04a0*/  IMAD.MOV.U32 R13, RZ, RZ, RZ ;  /* 0x000000ffff0d7224 */ /* 0x000fe200078e00ff */
[----:B------:R-:W0:Y:S01]  /*04b0*/  LDCU.64 UR8, c[0x4][0x158] ;  /* 0x01002b00ff0877ac */ /* 0x000e220008000a00 */
[----:B------:R-:W-:Y:S01]  /*04c0*/  LOP3.LUT R25, R14, 0x80000000, RZ, 0xfc, !PT ;  /* 0x800000000e197812 */ /* 0x000fe200078efcff */
[----:B------:R-:W-:Y:S01]  /*04d0*/  UMOV UR5, URZ ;  /* 0x000000ff00057c82 */ /* 0x000fe20008000000 */
[----:B------:R-:W-:-:S05]  /*04e0*/  UMOV UR4, URZ ;  /* 0x000000ff00047c82 */ /* 0x000fca0008000000 */
.L_x_3:
[----:B0-----:R-:W-:Y:S02]  /*04f0*/  IMAD.U32 R14, RZ, RZ, UR8 ;  /* 0x00000008ff0e7e24 */ /* 0x001fe4000f8e00ff */
[----:B------:R-:W-:-:S05]  /*0500*/  IMAD.U32 R15, RZ, RZ, UR9 ;  /* 0x00000009ff0f7e24 */ /* 0x000fca000f8e00ff */
[----:B------:R-:W2:Y:S01]  /*0510*/  LDG.E.CONSTANT R14, desc[UR6][R14.64] ;  /* 0x000000060e0e7981 */ /* 0x000ea2000c1e9900 */
[----:B------:R-:W-:Y:S01]  /*0520*/  UIADD3 UR4, UPT, UPT, UR4, 0x1, URZ ;  /* 0x0000000104047890 */ /* 0x000fe2000fffe0ff */
[C---:B------:R-:W-:Y:S01]  /*0530*/  ISETP.EQ.AND P0, PT, R24.reuse, RZ, PT ;  /* 0x000000ff1800720c */ /* 0x040fe20003f02270 */
[----:B------:R-:W-:Y:S01]  /*0540*/  UIADD3 UR8, UP1, UPT, UR8, 0x4, URZ ;  /* 0x0000000408087890 */ /* 0x000fe2000ff3e0ff */
[C---:B------:R-:W-:Y:S01]  /*0550*/  ISETP.EQ.AND P1, PT, R24.reuse, 0x4, PT ;  /* 0x000000041800780c */ /* 0x040fe20003f22270 */
[----:B------:R-:W-:Y:S01]  /*0560*/  UISETP.NE.AND UP0, UPT, UR4, 0x6, UPT ;  /* 0x000000060400788c */ /* 0x000fe2000bf05270 */
[C---:B------:R-:W-:Y:S01]  /*0570*/  ISETP.EQ.AND P2, PT, R24.reuse, 0x8, PT ;  /* 0x000000081800780c */ /* 0x040fe20003f42270 */
[----:B------:R-:W-:Y:S01]  /*0580*/  UIADD3.X UR9, UPT, UPT, URZ, UR9, URZ, UP1, !UPT ;  /* 0x00000009ff097290 */ /* 0x000fe20008ffe4ff */
[C---:B------:R-:W-:Y:S02]  /*0590*/  ISETP.EQ.AND P3, PT, R24.reuse, 0xc, PT ;  /* 0x0000000c1800780c */ /* 0x040fe40003f62270 */
[----:B------:R-:W-:-:S02]  /*05a0*/  ISETP.EQ.AND P4, PT, R24, 0x10, PT ;  /* 0x000000101800780c */ /* 0x000fc40003f82270 */
[C---:B------:R-:W-:Y:S01]  /*05b0*/  ISETP.EQ.AND P5, PT, R24.reuse, 0x14, PT ;  /* 0x000000141800780c */ /* 0x040fe20003fa2270 */
[----:B------:R-:W-:Y:S02]  /*05c0*/  VIADD R24, R24, 0x4 ;  /* 0x0000000418187836 */ /* 0x000fe40000000000 */
[----:B--2---:R-:W-:-:S03]  /*05d0*/  IMAD.WIDE.U32 R22, R14, R25, RZ ;  /* 0x000000190e167225 */ /* 0x004fc600078e00ff */
[----:B------:R-:W-:-:S04]  /*05e0*/  IADD3 R22, P6, PT, R22, R13, RZ ;  /* 0x0000000d16167210 */ /* 0x000fc80007fde0ff */
[----:B------:R-:W-:Y:S01]  /*05f0*/  IADD3.X R13, PT, PT, R23, UR5, RZ, P6, !PT ;  /* 0x00000005170d7c10 */ /* 0x000fe2000b7fe4ff */
[--C-:B------:R-:W-:Y:S01]  /*0600*/  @P0 IMAD.MOV.U32 R7, RZ, RZ, R22.reuse ;  /* 0x000000ffff070224 */ /* 0x100fe200078e0016 */
[----:B------:R-:W-:Y:S01]  /*0610*/  @P2 MOV R9, R22 ;  /* 0x0000001600092202 */ /* 0x000fe20000000f00 */
[--C-:B------:R-:W-:Y:S02]  /*0620*/  @P1 IMAD.MOV.U32 R8, RZ, RZ, R22.reuse ;  /* 0x000000ffff081224 */ /* 0x100fe400078e0016 */
[--C-:B------:R-:W-:Y:S02]  /*0630*/  @P3 IMAD.MOV.U32 R10, RZ, RZ, R22.reuse ;  /* 0x000000ffff0a3224 */ /* 0x100fe400078e0016 */
[--C-:B------:R-:W-:Y:S02]  /*0640*/  @P4 IMAD.MOV.U32 R11, RZ, RZ, R22.reuse ;  /* 0x000000ffff0b4224 */ /* 0x100fe400078e0016 */
[----:B------:R-:W-:Y:S01]  /*0650*/  @P5 IMAD.MOV.U32 R12, RZ, RZ, R22 ;  /* 0x000000ffff0c5224 */ /* 0x000fe200078e0016 */
[----:B------:R-:W-:Y:S06]  /*0660*/  BRA.U UP0, `(.L_x_3) ;  /* 0xfffffffd00a07547 */ /* 0x000fec000b83ffff */
[----:B------:R-:W-:Y:S01]  /*0670*/  SHF.R.U32.HI R14, RZ, 0x17, R6 ;  /* 0x00000017ff0e7819 */ /* 0x000fe20000011606 */
[----:B------:R-:W-:Y:S03]  /*0680*/  BSSY.RECONVERGENT B1, `(.L_x_4) ;  /* 0x0000028000017945 */ /* 0x000fe60003800200 */
[C---:B------:R-:W-:Y:S02]  /*0690*/  LOP3.LUT R15, R14.reuse, 0xe0, RZ, 0xc0, !PT ;  /* 0x000000e00e0f7812 */ /* 0x040fe400078ec0ff */
[----:B------:R-:W-:Y:S02]  /*06a0*/  LOP3.LUT P6, RZ, R14, 0x1f, RZ, 0xc0, !PT ;  /* 0x0000001f0eff7812 */ /* 0x000fe400078cc0ff */
[----:B------:R-:W-:-:S04]  /*06b0*/  IADD3 R15, PT, PT, R15, -0x80, RZ ;  /* 0xffffff800f0f7810 */ /* 0x000fc80007ffe0ff */
[----:B------:R-:W-:-:S05]  /*06c0*/  SHF.R.U32.HI R15, RZ, 0x5, R15 ;  /* 0x00000005ff0f7819 */ /* 0x000fca000001160f */
[----:B------:R-:W-:-:S05]  /*06d0*/  IMAD.U32 R23, R15, -0x4, RZ ;  /* 0xfffffffc0f177824 */ /* 0x000fca00078e00ff */
[C---:B------:R-:W-:Y:S02]  /*06e0*/  ISETP.EQ.AND P3, PT, R23.reuse, -0x18, PT ;  /* 0xffffffe81700780c */ /* 0x040fe40003f62270 */
[C---:B------:R-:W-:Y:S02]  /*06f0*/  ISETP.EQ.AND P4, PT, R23.reuse, -0x14, PT ;  /* 0xffffffec1700780c */ /* 0x040fe40003f82270 */
[C---:B------:R-:W-:Y:S02]  /*0700*/  ISETP.EQ.AND P2, PT, R23.reuse, -0x10, PT ;  /* 0xfffffff01700780c */ /* 0x040fe40003f42270 */
[C---:B------:R-:W-:Y:S02]  /*0710*/  ISETP.EQ.AND P1, PT, R23.reuse, -0xc, PT ;  /* 0xfffffff41700780c */ /* 0x040fe40003f22270 */
[C---:B------:R-:W-:Y:S02]  /*0720*/  ISETP.EQ.AND P0, PT, R23.reuse, -0x8, PT ;  /* 0xfffffff81700780c */ /* 0x040fe40003f02270 */
[----:B------:R-:W-:-:S03]  /*0730*/  ISETP.EQ.AND P5, PT, R23, RZ, PT ;  /* 0x000000ff1700720c */ /* 0x000fc60003fa2270 */
[--C-:B------:R-:W-:Y:S01]  /*0740*/  @P3 IMAD.MOV.U32 R24, RZ, RZ, R7.reuse ;  /* 0x000000ffff183224 */ /* 0x100fe200078e0007 */
[C---:B------:R-:W-:Y:S01]  /*0750*/  ISETP.EQ.AND P3, PT, R23.reuse, -0x4, PT ;  /* 0xfffffffc1700780c */ /* 0x040fe20003f62270 */
[----:B------:R-:W-:Y:S02]  /*0760*/  @P4 IMAD.MOV.U32 R15, RZ, RZ, R7 ;  /* 0x000000ffff0f4224 */ /* 0x000fe400078e0007 */
[----:B------:R-:W-:Y:S01]  /*0770*/  @P4 IMAD.MOV.U32 R24, RZ, RZ, R8 ;  /* 0x000000ffff184224 */ /* 0x000fe200078e0008 */
[----:B------:R-:W-:Y:S01]  /*0780*/  ISETP.EQ.AND P4, PT, R23, 0x4, PT ;  /* 0x000000041700780c */ /* 0x000fe20003f82270 */
[--C-:B------:R-:W-:Y:S01]  /*0790*/  @P2 IMAD.MOV.U32 R24, RZ, RZ, R9.reuse ;  /* 0x000000ffff182224 */ /* 0x100fe200078e0009 */
[----:B------:R-:W-:Y:S01]  /*07a0*/  @P2 MOV R15, R8 ;  /* 0x00000008000f2202 */ /* 0x000fe20000000f00 */
[----:B------:R-:W-:Y:S02]  /*07b0*/  @P1 IMAD.MOV.U32 R15, RZ, RZ, R9 ;  /* 0x000000ffff0f1224 */ /* 0x000fe400078e0009 */
[--C-:B------:R-:W-:Y:S01]  /*07c0*/  @P1 IMAD.MOV.U32 R24, RZ, RZ, R10.reuse ;  /* 0x000000ffff181224 */ /* 0x100fe200078e000a */
[----:B------:R-:W-:Y:S01]  /*07d0*/  @P0 MOV R24, R11 ;  /* 0x0000000b00180202 */ /* 0x000fe20000000f00 */
[----:B------:R-:W-:-:S02]  /*07e0*/  @P0 IMAD.MOV.U32 R15, RZ, RZ, R10 ;  /* 0x000000ffff0f0224 */ /* 0x000fc400078e000a */
[----:B------:R-:W-:Y:S02]  /*07f0*/  @P3 IMAD.MOV.U32 R15, RZ, RZ, R11 ;  /* 0x000000ffff0f3224 */ /* 0x000fe400078e000b */
[--C-:B------:R-:W-:Y:S02]  /*0800*/  @P3 IMAD.MOV.U32 R24, RZ, RZ, R12.reuse ;  /* 0x000000ffff183224 */ /* 0x100fe400078e000c */
[----:B------:R-:W-:Y:S01]  /*0810*/  @P5 IMAD.MOV.U32 R15, RZ, RZ, R12 ;  /* 0x000000ffff0f5224 */ /* 0x000fe200078e000c */
[----:B------:R-:W-:Y:S01]  /*0820*/  @P4 MOV R15, R13 ;  /* 0x0000000d000f4202 */ /* 0x000fe20000000f00 */
[----:B------:R-:W-:Y:S01]  /*0830*/  @P5 IMAD.MOV.U32 R24, RZ, RZ, R13 ;  /* 0x000000ffff185224 */ /* 0x000fe200078e000d */
[----:B------:R-:W-:Y:S06]  /*0840*/  @!P6 BRA `(.L_x_5) ;  /* 0x00000000002ce947 */ /* 0x000fec0003800000 */
[----:B------:R-:W-:Y:S01]  /*0850*/  @P2 IMAD.MOV.U32 R22, RZ, RZ, R7 ;  /* 0x000000ffff162224 */ /* 0x000fe200078e0007 */
[----:B------:R-:W-:Y:S01]  /*0860*/  LOP3.LUT R14, R14, 0x1f, RZ, 0xc0, !PT ;  /* 0x0000001f0e0e7812 */ /* 0x000fe200078ec0ff */
[----:B------:R-:W-:Y:S02]  /*0870*/  @P1 IMAD.MOV.U32 R22, RZ, RZ, R8 ;  /* 0x000000ffff161224 */ /* 0x000fe400078e0008 */
[----:B------:R-:W-:Y:S01]  /*0880*/  @P0 IMAD.MOV.U32 R22, RZ, RZ, R9 ;  /* 0x000000ffff160224 */ /* 0x000fe200078e0009 */
[----:B------:R-:W-:Y:S01]  /*0890*/  ISETP.EQ.AND P0, PT, R23, 0x8, PT ;  /* 0x000000081700780c */ /* 0x000fe20003f02270 */
[----:B------:R-:W-:Y:S01]  /*08a0*/  @P3 IMAD.MOV.U32 R22, RZ, RZ, R10 ;  /* 0x000000ffff163224 */ /* 0x000fe200078e000a */
[----:B------:R-:W-:Y:S01]  /*08b0*/  @P5 MOV R22, R11 ;  /* 0x0000000b00165202 */ /* 0x000fe20000000f00 */
[----:B------:R-:W-:Y:S01]  /*08c0*/  @P4 IMAD.MOV.U32 R22, RZ, RZ, R12 ;  /* 0x000000ffff164224 */ /* 0x000fe200078e000c */
[----:B------:R-:W-:-:S09]  /*08d0*/  SHF.L.W.U32.HI R24, R15, R14, R24 ;  /* 0x0000000e0f187219 */ /* 0x000fd20000010e18 */
[----:B------:R-:W-:-:S05]  /*08e0*/  @P0 IMAD.MOV.U32 R22, RZ, RZ, R13 ;  /* 0x000000ffff160224 */ /* 0x000fca00078e000d */
[----:B------:R-:W-:-:S07]  /*08f0*/  SHF.L.W.U32.HI R15, R22, R14, R15 ;  /* 0x0000000e160f7219 */ /* 0x000fce0000010e0f */
.L_x_5:
[----:B------:R-:W-:Y:S05]  /*0900*/  BSYNC.RECONVERGENT B1 ;  /* 0x0000000000017941 */ /* 0x000fea0003800200 */
.L_x_4:
[C-C-:B------:R-:W-:Y:S01]  /*0910*/  SHF.L.W.U32.HI R25, R15.reuse, 0x2, R24.reuse ;  /* 0x000000020f197819 */ /* 0x140fe20000010e18 */
[----:B------:R-:W-:Y:S01]  /*0920*/  IMAD.SHL.U32 R15, R15, 0x4, RZ ;  /* 0x000000040f0f7824 */ /* 0x000fe200078e00ff */
[----:B------:R-:W-:Y:S01]  /*0930*/  UMOV UR4, 0x54442d19 ;  /* 0x54442d1900047882 */ /* 0x000fe20000000000 */
[----:B------:R-:W-:Y:S01]  /*0940*/  UMOV UR5, 0x3bf921fb ;  /* 0x3bf921fb00057882 */ /* 0x000fe20000000000 */
[----:B------:R-:W-:Y:S02]  /*0950*/  SHF.R.S32.HI R22, RZ, 0x1f, R25 ;  /* 0x0000001fff167819 */ /* 0x000fe40000011419 */
[----:B------:R-:W-:Y:S02]  /*0960*/  SHF.R.U32.HI R24, RZ, 0x1e, R24 ;  /* 0x0000001eff187819 */ /* 0x000fe40000011618 */
[C---:B------:R-:W-:Y:S02]  /*0970*/  LOP3.LUT R14, R22.reuse, R15, RZ, 0x3c, !PT ;  /* 0x0000000f160e7212 */ /* 0x040fe400078e3cff */
[----:B------:R-:W-:-:S02]  /*0980*/  LOP3.LUT R15, R22, R25, RZ, 0x3c, !PT ;  /* 0x00000019160f7212 */ /* 0x000fc400078e3cff */
[----:B------:R-:W-:Y:S02]  /*0990*/  ISETP.GE.AND P0, PT, R6, RZ, PT ;  /* 0x000000ff0600720c */ /* 0x000fe40003f06270 */
[C---:B------:R-:W-:Y:S02]  /*09a0*/  LOP3.LUT R13, R25.reuse, R6, RZ, 0x3c, !PT ;  /* 0x00000006190d7212 */ /* 0x040fe400078e3cff */
[----:B------:R-:W0:Y:S01]  /*09b0*/  I2F.F64.S64 R14, R14 ;  /* 0x0000000e000e7312 */ /* 0x000e220000301c00 */
[----:B------:R-:W-:Y:S02]  /*09c0*/  LEA.HI R25, R25, R24, RZ, 0x1 ;  /* 0x0000001819197211 */ /* 0x000fe400078f08ff */
[----:B------:R-:W-:-:S03]  /*09d0*/  ISETP.GE.AND P1, PT, R13, RZ, PT ;  /* 0x000000ff0d00720c */ /* 0x000fc60003f26270 */
[----:B------:R-:W-:-:S05]  /*09e0*/  IMAD.MOV R13, RZ, RZ, -R25 ;  /* 0x000000ffff0d7224 */ /* 0x000fca00078e0a19 */
[----:B------:R-:W-:Y:S01]  /*09f0*/  @!P0 MOV R25, R13 ;  /* 0x0000000d00198202 */ /* 0x000fe20000000f00 */
[----:B0-----:R-:W-:-:S10]  /*0a00*/  DMUL R22, R14, UR4 ;  /* 0x000000040e167c28 */ /* 0x001fd40008000000 */
[----:B------:R-:W0:Y:S02]  /*0a10*/  F2F.F32.F64 R22, R22 ;  /* 0x0000001600167310 */ /* 0x000e240000301000 */
[----:B0-----:R-:W-:-:S07]  /*0a20*/  FSEL R14, -R22, R22, !P1 ;  /* 0x00000016160e7208 */ /* 0x001fce0004800100 */
.L_x_2:
[----:B------:R-:W-:Y:S05]  /*0a30*/  BSYNC.RECONVERGENT B0 ;  /* 0x0000000000007941 */ /* 0x000fea0003800200 */
.L_x_1:
[----:B------:R0:W5:Y:S01]  /*0a40*/  LDG.E R13, desc[UR6][R20.64+0x4] ;  /* 0x00000406140d7981 */ /* 0x000162000c1e1900 */
[----:B------:R-:W-:Y:S02]  /*0a50*/  IMAD.MOV.U32 R22, RZ, RZ, 0x37cbac00 ;  /* 0x37cbac00ff167424 */ /* 0x000fe400078e00ff */
[----:B------:R-:W-:Y:S01]  /*0a60*/  FMUL R23, R14, R14 ;  /* 0x0000000e0e177220 */ /* 0x000fe20000400000 */
[----:B------:R-:W-:Y:S01]  /*0a70*/  LOP3.LUT R15, R25, 0x1, RZ, 0xc0, !PT ;  /* 0x00000001190f7812 */ /* 0x000fe200078ec0ff */
[----:B------:R-:W-:Y:S01]  /*0a80*/  IMAD.MOV.U32 R24, RZ, RZ, 0x3c0885e4 ;  /* 0x3c0885e4ff187424 */ /* 0x000fe200078e00ff */
[----:B------:R-:W-:Y:S01]  /*0a90*/  FSETP.GE.AND P2, PT, |R6|, 105615, PT ;  /* 0x47ce47800600780b */ /* 0x000fe20003f46200 */
[----:B------:R-:W-:Y:S01]  /*0aa0*/  FFMA R22, R23, R22, -0.0013887860113754868507 ;  /* 0xbab607ed17167423 */ /* 0x000fe20000000016 */
[----:B------:R-:W-:Y:S01]  /*0ab0*/  ISETP.NE.U32.AND P0, PT, R15, 0x1, PT ;  /* 0x000000010f00780c */ /* 0x000fe20003f05070 */
[----:B------:R-:W-:Y:S01]  /*0ac0*/  VIADD R15, R25, 0x1 ;  /* 0x00000001190f7836 */ /* 0x000fe20000000000 */
[----:B------:R-:W-:Y:S01]  /*0ad0*/  BSSY.RECONVERGENT B0, `(.L_x_6) ;  /* 0x000006b000007945 */ /* 0x000fe20003800200 */
[----:B------:R-:W-:Y:S01]  /*0ae0*/  IMAD.MOV.U32 R25, RZ, RZ, 0x3e2aaaa8 ;  /* 0x3e2aaaa8ff197424 */ /* 0x000fe200078e00ff */
[----:B------:R-:W-:-:S02]  /*0af0*/  FSEL R22, R22, -0.00019574658654164522886, P0 ;  /* 0xb94d415316167808 */ /* 0x000fc40000000000 */
[----:B------:R-:W-:Y:S02]  /*0b00*/  FSEL R24, R24, 0.041666727513074874878, !P0 ;  /* 0x3d2aaabb18187808 */ /* 0x000fe40004000000 */
[----:B------:R-:W-:Y:S02]  /*0b10*/  LOP3.LUT P1, RZ, R15, 0x2, RZ, 0xc0, !PT ;  /* 0x000000020fff7812 */ /* 0x000fe4000782c0ff */
[----:B------:R-:W-:Y:S01]  /*0b20*/  FSEL R15, -R25, -0.4999999701976776123, !P0 ;  /* 0xbeffffff190f7808 */ /* 0x000fe20004000100 */
[----:B------:R-:W-:Y:S01]  /*0b30*/  FFMA R22, R23, R22, R24 ;  /* 0x0000001617167223 */ /* 0x000fe20000000018 */
[----:B------:R-:W-:-:S03]  /*0b40*/  FSEL R14, R14, 1, !P0 ;  /* 0x3f8000000e0e7808 */ /* 0x000fc60004000000 */
[C---:B------:R-:W-:Y:S02]  /*0b50*/  FFMA R15, R23.reuse, R22, R15 ;  /* 0x00000016170f7223 */ /* 0x040fe4000000000f */
[----:B------:R-:W-:-:S04]  /*0b60*/  FFMA R23, R23, R14, RZ ;  /* 0x0000000e17177223 */ /* 0x000fc800000000ff */
[----:B------:R-:W-:Y:S01]  /*0b70*/  FFMA R27, R23, R15, R14 ;  /* 0x0000000f171b7223 */ /* 0x000fe2000000000e */
[----:B------:R-:W-:Y:S01]  /*0b80*/  MOV R15, R30 ;  /* 0x0000001e000f7202 */ /* 0x000fe20000000f00 */
[----:B------:R-:W-:Y:S01]  /*0b90*/  IMAD.MOV.U32 R23, RZ, RZ, R29 ;  /* 0x000000ffff177224 */ /* 0x000fe200078e001d */
[----:B------:R-:W-:Y:S01]  /*0ba0*/  P2R R14, PR, RZ, 0x4 ;  /* 0x00000004ff0e7803 */ /* 0x000fe20000000000 */
[----:B------:R-:W-:Y:S01]  /*0bb0*/  @P1 FADD R27, RZ, -R27 ;  /* 0x8000001bff1b1221 */ /* 0x000fe20000000000 */
        /* <DEDUP_REMOVED lines=8> */
[----:B------:R-:W-:Y:S01]  /*0c40*/  UMOV UR4, URZ ;  /* 0x000000ff00047c82 */ /* 0x000fe20008000000 */
[----:B------:R-:W-:-:S07]  /*0c50*/  LOP3.LUT R33, R22, 0x80000000, RZ, 0xfc, !PT ;  /* 0x8000000016217812 */ /* 0x000fce00078efcff */
.L_x_8:
[----:B------:R-:W0:Y:S02]  /*0c60*/  LDC.64 R22, c[0x4][0x158] ;  /* 0x01005600ff167b82 */ /* 0x000e240000000a00 */
[----:B0-----:R-:W-:-:S05]  /*0c70*/  IMAD.WIDE.U32 R24, R31, 0x4, R22 ;  /* 0x000000041f187825 */ /* 0x001fca00078e0016 */
[----:B------:R-:W2:Y:S01]  /*0c80*/  LDG.E.CONSTANT R22, desc[UR6][R24.64] ;  /* 0x0000000618167981 */ /* 0x000ea2000c1e9900 */
[C---:B------:R-:W-:Y:S02]  /*0c90*/  IMAD.SHL.U32 R26, R31.reuse, 0x4, RZ ;  /* 0x000000041f1a7824 */ /* 0x040fe400078e00ff */
[----:B------:R-:W-:-:S03]  /*0ca0*/  VIADD R31, R31, 0x1 ;  /* 0x000000011f1f7836 */ /* 0x000fc60000000000 */
[C---:B------:R-:W-:Y:S02]  /*0cb0*/  ISETP.EQ.AND P5, PT, R26.reuse, RZ, PT ;  /* 0x000000ff1a00720c */ /* 0x040fe40003fa2270 */
[C---:B------:R-:W-:Y:S02]  /*0cc0*/  ISETP.EQ.AND P4, PT, R26.reuse, 0x4, PT ;  /* 0x000000041a00780c */ /* 0x040fe40003f82270 */
[C---:B------:R-:W-:Y:S02]  /*0cd0*/  ISETP.EQ.AND P3, PT, R26.reuse, 0x8, PT ;  /* 0x000000081a00780c */ /* 0x040fe40003f62270 */
[C---:B------:R-:W-:Y:S02]  /*0ce0*/  ISETP.EQ.AND P2, PT, R26.reuse, 0xc, PT ;  /* 0x0000000c1a00780c */ /* 0x040fe40003f42270 */
[----:B------:R-:W-:Y:S01]  /*0cf0*/  ISETP.EQ.AND P1, PT, R26, 0x10, PT ;  /* 0x000000101a00780c */ /* 0x000fe20003f22270 */
[----:B--2---:R-:W-:-:S03]  /*0d00*/  IMAD.WIDE.U32 R22, R22, R33, RZ ;  /* 0x0000002116167225 */ /* 0x004fc600078e00ff */
[----:B------:R-:W-:-:S04]  /*0d10*/  IADD3 R22, P0, PT, R22, R15, RZ ;  /* 0x0000000f16167210 */ /* 0x000fc80007f1e0ff */
[----:B------:R-:W-:Y:S01]  /*0d20*/  IADD3.X R15, PT, PT, R23, UR4, RZ, P0, !PT ;  /* 0x00000004170f7c10 */ /* 0x000fe200087fe4ff */
[--C-:B------:R-:W-:Y:S01]  /*0d30*/  @P5 IMAD.MOV.U32 R7, RZ, RZ, R22.reuse ;  /* 0x000000ffff075224 */ /* 0x100fe200078e0016 */
[----:B------:R-:W-:Y:S01]  /*0d40*/  ISETP.NE.AND P5, PT, R31, 0x6, PT ;  /* 0x000000061f00780c */ /* 0x000fe20003fa5270 */
[--C-:B------:R-:W-:Y:S01]  /*0d50*/  @P4 IMAD.MOV.U32 R8, RZ, RZ, R22.reuse ;  /* 0x000000ffff084224 */ /* 0x100fe200078e0016 */
[----:B------:R-:W-:Y:S01]  /*0d60*/  ISETP.EQ.AND P0, PT, R26, 0x14, PT ;  /* 0x000000141a00780c */ /* 0x000fe20003f02270 */
[--C-:B------:R-:W-:Y:S01]  /*0d70*/  @P2 IMAD.MOV.U32 R10, RZ, RZ, R22.reuse ;  /* 0x000000ffff0a2224 */ /* 0x100fe200078e0016 */
[----:B------:R-:W-:Y:S01]  /*0d80*/  @P3 MOV R9, R22 ;  /* 0x0000001600093202 */ /* 0x000fe20000000f00 */
[----:B------:R-:W-:-:S10]  /*0d90*/  @P1 IMAD.MOV.U32 R11, RZ, RZ, R22 ;  /* 0x000000ffff0b1224 */ /* 0x000fd400078e0016 */
[----:B------:R-:W-:Y:S01]  /*0da0*/  @P0 IMAD.MOV.U32 R12, RZ, RZ, R22 ;  /* 0x000000ffff0c0224 */ /* 0x000fe200078e0016 */
[----:B------:R-:W-:Y:S06]  /*0db0*/  @P5 BRA `(.L_x_8) ;  /* 0xfffffffc00a85947 */ /* 0x000fec000383ffff */
[----:B------:R-:W-:Y:S01]  /*0dc0*/  SHF.R.U32.HI R24, RZ, 0x17, R6 ;  /* 0x00000017ff187819 */ /* 0x000fe20000011606 */
[----:B------:R-:W-:Y:S03]  /*0dd0*/  BSSY.RECONVERGENT B1, `(.L_x_9) ;  /* 0x0000028000017945 */ /* 0x000fe60003800200 */
[C---:B------:R-:W-:Y:S02]  /*0de0*/  LOP3.LUT R22, R24.reuse, 0xe0, RZ, 0xc0, !PT ;  /* 0x000000e018167812 */ /* 0x040fe400078ec0ff */
[----:B------:R-:W-:-:S03]  /*0df0*/  LOP3.LUT P6, RZ, R24, 0x1f, RZ, 0xc0, !PT ;  /* 0x0000001f18ff7812 */ /* 0x000fc600078cc0ff */
[----:B------:R-:W-:-:S05]  /*0e00*/  VIADD R22, R22, 0xffffff80 ;  /* 0xffffff8016167836 */ /* 0x000fca0000000000 */
[----:B------:R-:W-:-:S04]  /*0e10*/  SHF.R.U32.HI R22, RZ, 0x5, R22 ;  /* 0x00000005ff167819 */ /* 0x000fc80000011616 */
[----:B------:R-:W-:-:S04]  /*0e20*/  LEA R25, -R22, RZ, 0x2 ;  /* 0x000000ff16197211 */ /* 0x000fc800078e11ff */
[C---:B------:R-:W-:Y:S02]  /*0e30*/  ISETP.EQ.AND P3, PT, R25.reuse, -0x18, PT ;  /* 0xffffffe81900780c */ /* 0x040fe40003f62270 */
[C---:B------:R-:W-:Y:S02]  /*0e40*/  ISETP.EQ.AND P4, PT, R25.reuse, -0x14, PT ;  /* 0xffffffec1900780c */ /* 0x040fe40003f82270 */
[C---:B------:R-:W-:Y:S02]  /*0e50*/  ISETP.EQ.AND P0, PT, R25.reuse, -0x10, PT ;  /* 0xfffffff01900780c */ /* 0x040fe40003f02270 */
[C---:B------:R-:W-:Y:S02]  /*0e60*/  ISETP.EQ.AND P1, PT, R25.reuse, -0xc, PT ;  /* 0xfffffff41900780c */ /* 0x040fe40003f22270 */
[C---:B------:R-:W-:Y:S02]  /*0e70*/  ISETP.EQ.AND P2, PT, R25.reuse, -0x8, PT ;  /* 0xfffffff81900780c */ /* 0x040fe40003f42270 */
[----:B------:R-:W-:-:S03]  /*0e80*/  ISETP.EQ.AND P5, PT, R25, 0x4, PT ;  /* 0x000000041900780c */ /* 0x000fc60003fa2270 */
[--C-:B------:R-:W-:Y:S01]  /*0e90*/  @P3 IMAD.MOV.U32 R26, RZ, RZ, R7.reuse ;  /* 0x000000ffff1a3224 */ /* 0x100fe200078e0007 */
[C---:B------:R-:W-:Y:S01]  /*0ea0*/  ISETP.EQ.AND P3, PT, R25.reuse, -0x4, PT ;  /* 0xfffffffc1900780c */ /* 0x040fe20003f62270 */
[----:B------:R-:W-:Y:S02]  /*0eb0*/  @P4 IMAD.MOV.U32 R22, RZ, RZ, R7 ;  /* 0x000000ffff164224 */ /* 0x000fe400078e0007 */
[--C-:B------:R-:W-:Y:S01]  /*0ec0*/  @P4 IMAD.MOV.U32 R26, RZ, RZ, R8.reuse ;  /* 0x000000ffff1a4224 */ /* 0x100fe200078e0008 */
[----:B------:R-:W-:Y:S01]  /*0ed0*/  ISETP.EQ.AND P4, PT, R25, RZ, PT ;  /* 0x000000ff1900720c */ /* 0x000fe20003f82270 */
[----:B------:R-:W-:Y:S01]  /*0ee0*/  @P0 IMAD.MOV.U32 R22, RZ, RZ, R8 ;  /* 0x000000ffff160224 */ /* 0x000fe200078e0008 */
[----:B------:R-:W-:Y:S01]  /*0ef0*/  @P0 MOV R26, R9 ;  /* 0x00000009001a0202 */ /* 0x000fe20000000f00 */
[----:B------:R-:W-:Y:S02]  /*0f00*/  @P1 IMAD.MOV.U32 R22, RZ, RZ, R9 ;  /* 0x000000ffff161224 */ /* 0x000fe400078e0009 */
[----:B------:R-:W-:-:S02]  /*0f10*/  @P1 IMAD.MOV.U32 R26, RZ, RZ, R10 ;  /* 0x000000ffff1a1224 */ /* 0x000fc400078e000a */
[----:B------:R-:W-:Y:S02]  /*0f20*/  @P2 IMAD.MOV.U32 R22, RZ, RZ, R10 ;  /* 0x000000ffff162224 */ /* 0x000fe400078e000a */
[----:B------:R-:W-:Y:S01]  /*0f30*/  @P2 IMAD.MOV.U32 R26, RZ, RZ, R11 ;  /* 0x000000ffff1a2224 */ /* 0x000fe200078e000b */
[----:B------:R-:W-:Y:S01]  /*0f40*/  @P3 MOV R22, R11 ;  /* 0x0000000b00163202 */ /* 0x000fe20000000f00 */
[--C-:B------:R-:W-:Y:S02]  /*0f50*/  @P3 IMAD.MOV.U32 R26, RZ, RZ, R12.reuse ;  /* 0x000000ffff1a3224 */ /* 0x100fe400078e000c */
[----:B------:R-:W-:Y:S02]  /*0f60*/  @P4 IMAD.MOV.U32 R22, RZ, RZ, R12 ;  /* 0x000000ffff164224 */ /* 0x000fe400078e000c */
[--C-:B------:R-:W-:Y:S02]  /*0f70*/  @P4 IMAD.MOV.U32 R26, RZ, RZ, R15.reuse ;  /* 0x000000ffff1a4224 */ /* 0x100fe400078e000f */
[----:B------:R-:W-:Y:S01]  /*0f80*/  @P5 IMAD.MOV.U32 R22, RZ, RZ, R15 ;  /* 0x000000ffff165224 */ /* 0x000fe200078e000f */
[----:B------:R-:W-:Y:S06]  /*0f90*/  @!P6 BRA `(.L_x_10) ;  /* 0x00000000002ce947 */ /* 0x000fec0003800000 */
[----:B------:R-:W-:Y:S01]  /*0fa0*/  @P0 MOV R23, R7 ;  /* 0x0000000700170202 */ /* 0x000fe20000000f00 */
[----:B------:R-:W-:Y:S01]  /*0fb0*/  @P1 IMAD.MOV.U32 R23, RZ, RZ, R8 ;  /* 0x000000ffff171224 */ /* 0x000fe200078e0008 */
[----:B------:R-:W-:Y:S01]  /*0fc0*/  ISETP.EQ.AND P0, PT, R25, 0x8, PT ;  /* 0x000000081900780c */ /* 0x000fe20003f02270 */
[----:B------:R-:W-:Y:S01]  /*0fd0*/  @P2 IMAD.MOV.U32 R23, RZ, RZ, R9 ;  /* 0x000000ffff172224 */ /* 0x000fe200078e0009 */
[----:B------:R-:W-:Y:S01]  /*0fe0*/  LOP3.LUT R25, R24, 0x1f, RZ, 0xc0, !PT ;  /* 0x0000001f18197812 */ /* 0x000fe200078ec0ff */
[----:B------:R-:W-:Y:S02]  /*0ff0*/  @P3 IMAD.MOV.U32 R23, RZ, RZ, R10 ;  /* 0x000000ffff173224 */ /* 0x000fe400078e000a */
[----:B------:R-:W-:Y:S01]  /*1000*/  @P4 IMAD.MOV.U32 R23, RZ, RZ, R11 ;  /* 0x000000ffff174224 */ /* 0x000fe200078e000b */
[----:B------:R-:W-:Y:S02]  /*1010*/  @P5 MOV R23, R12 ;  /* 0x0000000c00175202 */ /* 0x000fe40000000f00 */
[----:B------:R-:W-:-:S05]  /*1020*/  SHF.L.W.U32.HI R26, R22, R25, R26 ;  /* 0x00000019161a7219 */ /* 0x000fca0000010e1a */
[----:B------:R-:W-:-:S05]  /*1030*/  @P0 IMAD.MOV.U32 R23, RZ, RZ, R15 ;  /* 0x000000ffff170224 */ /* 0x000fca00078e000f */
[----:B------:R-:W-:-:S07]  /*1040*/  SHF.L.W.U32.HI R22, R23, R25, R22 ;  /* 0x0000001917167219 */ /* 0x000fce0000010e16 */
.L_x_10:
[----:B------:R-:W-:Y:S05]  /*1050*/  BSYNC.RECONVERGENT B1 ;  /* 0x0000000000017941 */ /* 0x000fea0003800200 */
.L_x_9:
[C---:B------:R-:W-:Y:S01]  /*1060*/  SHF.L.W.U32.HI R15, R22.reuse, 0x2, R26 ;  /* 0x00000002160f7819 */ /* 0x040fe20000010e1a */
[----:B------:R-:W-:Y:S01]  /*1070*/  IMAD.SHL.U32 R22, R22, 0x4, RZ ;  /* 0x0000000416167824 */ /* 0x000fe200078e00ff */
[----:B------:R-:W-:Y:S01]  /*1080*/  UMOV UR4, 0x54442d19 ;  /* 0x54442d1900047882 */ /* 0x000fe20000000000 */
[----:B------:R-:W-:Y:S01]  /*1090*/  UMOV UR5, 0x3bf921fb ;  /* 0x3bf921fb00057882 */ /* 0x000fe20000000000 */
[----:B------:R-:W-:Y:S02]  /*10a0*/  SHF.R.S32.HI R23, RZ, 0x1f, R15 ;  /* 0x0000001fff177819 */ /* 0x000fe4000001140f */
[----:B------:R-:W-:Y:S02]  /*10b0*/  ISETP.GE.AND P1, PT, R6, RZ, PT ;  /* 0x000000ff0600720c */ /* 0x000fe40003f26270 */
[C---:B------:R-:W-:Y:S02]  /*10c0*/  LOP3.LUT R22, R23.reuse, R22, RZ, 0x3c, !PT ;  /* 0x0000001617167212 */ /* 0x040fe400078e3cff */
[----:B------:R-:W-:-:S02]  /*10d0*/  LOP3.LUT R23, R23, R15, RZ, 0x3c, !PT ;  /* 0x0000000f17177212 */ /* 0x000fc400078e3cff */
[----:B------:R-:W-:Y:S02]  /*10e0*/  SHF.R.U32.HI R26, RZ, 0x1e, R26 ;  /* 0x0000001eff1a7819 */ /* 0x000fe4000001161a */
[C---:B------:R-:W-:Y:S02]  /*10f0*/  LOP3.LUT R31, R15.reuse, R6, RZ, 0x3c, !PT ;  /* 0x000000060f1f7212 */ /* 0x040fe400078e3cff */
[----:B------:R-:W0:Y:S01]  /*1100*/  I2F.F64.S64 R22, R22 ;  /* 0x0000001600167312 */ /* 0x000e220000301c00 */
[----:B------:R-:W-:Y:S02]  /*1110*/  LEA.HI R15, R15, R26, RZ, 0x1 ;  /* 0x0000001a0f0f7211 */ /* 0x000fe400078f08ff */
[----:B------:R-:W-:-:S03]  /*1120*/  ISETP.GE.AND P0, PT, R31, RZ, PT ;  /* 0x000000ff1f00720c */ /* 0x000fc60003f06270 */
[----:B------:R-:W-:-:S04]  /*1130*/  IMAD.MOV R26, RZ, RZ, -R15 ;  /* 0x000000ffff1a7224 */ /* 0x000fc800078e0a0f */
[----:B------:R-:W-:Y:S01]  /*1140*/  @!P1 IMAD.MOV.U32 R15, RZ, RZ, R26 ;  /* 0x000000ffff0f9224 */ /* 0x000fe200078e001a */
[----:B0-----:R-:W-:-:S10]  /*1150*/  DMUL R24, R22, UR4 ;  /* 0x0000000416187c28 */ /* 0x001fd40008000000 */
[----:B------:R-:W0:Y:S02]  /*1160*/  F2F.F32.F64 R24, R24 ;  /* 0x0000001800187310 */ /* 0x000e240000301000 */
[----:B0-----:R-:W-:-:S07]  /*1170*/  FSEL R23, -R24, R24, !P0 ;  /* 0x0000001818177208 */ /* 0x001fce0004000100 */
.L_x_7:
[----:B------:R-:W-:Y:S05]  /*1180*/  BSYNC.RECONVERGENT B0 ;  /* 0x0000000000007941 */ /* 0x000fea0003800200 */
.L_x_6:
[----:B------:R-:W-:Y:S01]  /*1190*/  MOV R25, 0x37cbac00 ;  /* 0x37cbac0000197802 */ /* 0x000fe20000000f00 */
[----:B------:R-:W-:Y:S01]  /*11a0*/  FMUL R22, R23, R23 ;  /* 0x0000001717167220 */ /* 0x000fe20000400000 */
[C---:B------:R-:W-:Y:S01]  /*11b0*/  LOP3.LUT R26, R15.reuse, 0x1, RZ, 0xc0, !PT ;  /* 0x000000010f1a7812 */ /* 0x040fe200078ec0ff */
[----:B------:R-:W-:Y:S01]  /*11c0*/  IMAD.MOV.U32 R31, RZ, RZ, 0x3c0885e4 ;  /* 0x3c0885e4ff1f7424 */ /* 0x000fe200078e00ff */
[----:B------:R-:W-:Y:S01]  /*11d0*/  LOP3.LUT P1, RZ, R15, 0x2, RZ, 0xc0, !PT ;  /* 0x000000020fff7812 */ /* 0x000fe2000782c0ff */
[----:B------:R-:W-:Y:S01]  /*11e0*/  FFMA R24, R22, R25, -0.0013887860113754868507 ;  /* 0xbab607ed16187423 */ /* 0x000fe20000000019 */
[----:B------:R-:W-:Y:S01]  /*11f0*/  ISETP.NE.U32.AND P0, PT, R26, 0x1, PT ;  /* 0x000000011a00780c */ /* 0x000fe20003f05070 */
[----:B------:R-:W-:Y:S01]  /*1200*/  IMAD.MOV.U32 R26, RZ, RZ, 0x3e2aaaa8 ;  /* 0x3e2aaaa8ff1a7424 */ /* 0x000fe200078e00ff */
[----:B------:R-:W-:Y:S01]  /*1210*/  ISETP.NE.AND P2, PT, R14, RZ, PT ;  /* 0x000000ff0e00720c */ /* 0x000fe20003f45270 */
[----:B------:R-:W-:Y:S01]  /*1220*/  BSSY.RECONVERGENT B0, `(.L_x_11) ;  /* 0x000006a000007945 */ /* 0x000fe20003800200 */
[----:B------:R-:W-:-:S02]  /*1230*/  FSEL R25, R24, -0.00019574658654164522886, !P0 ;  /* 0xb94d415318197808 */ /* 0x000fc40004000000 */
[----:B------:R-:W-:Y:S02]  /*1240*/  FSEL R31, R31, 0.041666727513074874878, P0 ;  /* 0x3d2aaabb1f1f7808 */ /* 0x000fe40000000000 */
[----:B------:R-:W-:Y:S02]  /*1250*/  FSEL R15, R23, 1, P0 ;  /* 0x3f800000170f7808 */ /* 0x000fe40000000000 */
[----:B------:R-:W-:Y:S01]  /*1260*/  FSEL R26, -R26, -0.4999999701976776123, P0 ;  /* 0xbeffffff1a1a7808 */ /* 0x000fe20000000100 */
[C---:B------:R-:W-:Y:S01]  /*1270*/  FFMA R25, R22.reuse, R25, R31 ;  /* 0x0000001916197223 */ /* 0x040fe2000000001f */
[----:B------:R-:W-:Y:S02]  /*1280*/  IMAD.MOV.U32 R31, RZ, RZ, R30 ;  /* 0x000000ffff1f7224 */ /* 0x000fe400078e001e */
[C---:B------:R-:W-:Y:S01]  /*1290*/  FFMA R24, R22.reuse, R15, RZ ;  /* 0x0000000f16187223 */ /* 0x040fe200000000ff */
[----:B------:R-:W-:Y:S01]  /*12a0*/  FFMA R25, R22, R25, R26 ;  /* 0x0000001916197223 */ /* 0x000fe2000000001a */
[----:B------:R-:W-:-:S03]  /*12b0*/  IMAD.MOV.U32 R22, RZ, RZ, R29 ;  /* 0x000000ffff167224 */ /* 0x000fc600078e001d */
[----:B------:R-:W-:-:S04]  /*12c0*/  FFMA R24, R24, R25, R15 ;  /* 0x0000001918187223 */ /* 0x000fc8000000000f */
[----:B------:R-:W-:-:S04]  /*12d0*/  @P1 FADD R24, RZ, -R24 ;  /* 0x80000018ff181221 */ /* 0x000fc80000000000 */
[----:B-----5:R-:W-:-:S04]  /*12e0*/  FMUL R15, R13, R24 ;  /* 0x000000180d0f7220 */ /* 0x020fc80000400000 */
[----:B------:R-:W-:Y:S01]  /*12f0*/  FFMA R15, R28, R27, -R15 ;  /* 0x0000001b1c0f7223 */ /* 0x000fe2000000080f */
[----:B------:R-:W-:Y:S06]  /*1300*/  @!P2 BRA `(.L_x_12) ;  /* 0x00000004006ca947 */ /* 0x000fec0003800000 */
[----:B------:R-:W-:-:S13]  /*1310*/  FSETP.NEU.AND P0, PT, |R6|, +INF , PT ;  /* 0x7f8000000600780b */ /* 0x000fda0003f0d200 */
[----:B------:R-:W-:Y:S01]  /*1320*/  @!P0 FMUL R22, RZ, R6 ;  /* 0x00000006ff168220 */ /* 0x000fe20000400000 */
[----:B------:R-:W-:Y:S01]  /*1330*/  @!P0 MOV R31, RZ ;  /* 0x000000ff001f8202 */ /* 0x000fe20000000f00 */
[----:B------:R-:W-:Y:S06]  /*1340*/  @!P0 BRA `(.L_x_12) ;  /* 0x00000004005c8947 */ /* 0x000fec0003800000 */
[----:B------:R-:W-:Y:S01]  /*1350*/  IMAD.SHL.U32 R22, R6, 0x100, RZ ;  /* 0x0000010006167824 */ /* 0x000fe200078e00ff */
[----:B------:R-:W-:Y:S01]  /*1360*/  UMOV UR4, URZ ;  /* 0x000000ff00047c82 */ /* 0x000fe20008000000 */
[----:B------:R-:W-:Y:S02]  /*1370*/  IMAD.MOV.U32 R27, RZ, RZ, RZ ;  /* 0x000000ffff1b7224 */ /* 0x000fe400078e00ff */
[----:B------:R-:W-:Y:S01]  /*1380*/  IMAD.MOV.U32 R31, RZ, RZ, RZ ;  /* 0x000000ffff1f7224 */ /* 0x000fe200078e00ff */
[----:B------:R-:W-:-:S07]  /*1390*/  LOP3.LUT R33, R22, 0x80000000, RZ, 0xfc, !PT ;  /* 0x8000000016217812 */ /* 0x000fce00078efcff */
.L_x_13:
[----:B------:R-:W0:Y:S02]  /*13a0*/  LDC.64 R22, c[0x4][0x158] ;  /* 0x01005600ff167b82 */ /* 0x000e240000000a00 */
[----:B0-----:R-:W-:-:S05]  /*13b0*/  IMAD.WIDE.U32 R24, R31, 0x4, R22 ;  /* 0x000000041f187825 */ /* 0x001fca00078e0016 */
[----:B------:R-:W2:Y:S01]  /*13c0*/  LDG.E.CONSTANT R22, desc[UR6][R24.64] ;  /* 0x0000000618167981 */ /* 0x000ea2000c1e9900 */
[C---:B------:R-:W-:Y:S01]  /*13d0*/  IMAD.SHL.U32 R26, R31.reuse, 0x4, RZ ;  /* 0x000000041f1a7824 */ /* 0x040fe200078e00ff */
[----:B------:R-:W-:-:S04]  /*13e0*/  IADD3 R31, PT, PT, R31, 0x1, RZ ;  /* 0x000000011f1f7810 */ /* 0x000fc80007ffe0ff */
        /* <DEDUP_REMOVED lines=22> */
[----:B------:R-:W-:-:S05]  /*1550*/  SHF.R.U32.HI R22, RZ, 0x5, R22 ;  /* 0x00000005ff167819 */ /* 0x000fca0000011616 */
[----:B------:R-:W-:-:S05]  /*1560*/  IMAD.U32 R25, R22, -0x4, RZ ;  /* 0xfffffffc16197824 */ /* 0x000fca00078e00ff */
[C---:B------:R-:W-:Y:S02]  /*1570*/  ISETP.EQ.AND P3, PT, R25.reuse, -0x18, PT ;  /* 0xffffffe81900780c */ /* 0x040fe40003f62270 */
[C---:B------:R-:W-:Y:S02]  /*1580*/  ISETP.EQ.AND P4, PT, R25.reuse, -0x14, PT ;  /* 0xffffffec1900780c */ /* 0x040fe40003f82270 */
[C---:B------:R-:W-:Y:S02]  /*1590*/  ISETP.EQ.AND P0, PT, R25.reuse, -0x10, PT ;  /* 0xfffffff01900780c */ /* 0x040fe40003f02270 */
[C---:B------:R-:W-:Y:S02]  /*15a0*/  ISETP.EQ.AND P1, PT, R25.reuse, -0xc, PT ;  /* 0xfffffff41900780c */ /* 0x040fe40003f22270 */
[C---:B------:R-:W-:Y:S02]  /*15b0*/  ISETP.EQ.AND P2, PT, R25.reuse, -0x8, PT ;  /* 0xfffffff81900780c */ /* 0x040fe40003f42270 */
[----:B------:R-:W-:-:S03]  /*15c0*/  ISETP.EQ.AND P5, PT, R25, 0x4, PT ;  /* 0x000000041900780c */ /* 0x000fc60003fa2270 */
[----:B------:R-:W-:Y:S01]  /*15d0*/  @P3 IMAD.MOV.U32 R26, RZ, RZ, R7 ;  /* 0x000000ffff1a3224 */ /* 0x000fe200078e0007 */
[C---:B------:R-:W-:Y:S01]  /*15e0*/  ISETP.EQ.AND P3, PT, R25.reuse, -0x4, PT ;  /* 0xfffffffc1900780c */ /* 0x040fe20003f62270 */
[--C-:B------:R-:W-:Y:S01]  /*15f0*/  @P4 IMAD.MOV.U32 R26, RZ, RZ, R8.reuse ;  /* 0x000000ffff1a4224 */ /* 0x100fe200078e0008 */
[----:B------:R-:W-:Y:S01]  /*1600*/  @P4 MOV R22, R7 ;  /* 0x0000000700164202 */ /* 0x000fe20000000f00 */
[----:B------:R-:W-:Y:S01]  /*1610*/  @P0 IMAD.MOV.U32 R22, RZ, RZ, R8 ;  /* 0x000000ffff160224 */ /* 0x000fe200078e0008 */
[----:B------:R-:W-:Y:S01]  /*1620*/  ISETP.EQ.AND P4, PT, R25, RZ, PT ;  /* 0x000000ff1900720c */ /* 0x000fe20003f82270 */
[----:B------:R-:W-:Y:S01]  /*1630*/  @P0 IMAD.MOV.U32 R26, RZ, RZ, R9 ;  /* 0x000000ffff1a0224 */ /* 0x000fe200078e0009 */
[----:B------:R-:W-:Y:S01]  /*1640*/  @P1 MOV R22, R9 ;  /* 0x0000000900161202 */ /* 0x000fe20000000f00 */
[--C-:B------:R-:W-:Y:S02]  /*1650*/  @P1 IMAD.MOV.U32 R26, RZ, RZ, R10.reuse ;  /* 0x000000ffff1a1224 */ /* 0x100fe400078e000a */
[----:B------:R-:W-:-:S02]  /*1660*/  @P2 IMAD.MOV.U32 R22, RZ, RZ, R10 ;  /* 0x000000ffff162224 */ /* 0x000fc400078e000a */
[----:B------:R-:W-:Y:S02]  /*1670*/  @P2 IMAD.MOV.U32 R26, RZ, RZ, R11 ;  /* 0x000000ffff1a2224 */ /* 0x000fe400078e000b */
[----:B------:R-:W-:Y:S01]  /*1680*/  @P3 MOV R22, R11 ;  /* 0x0000000b00163202 */ /* 0x000fe20000000f00 */
[----:B------:R-:W-:-:S03]  /*1690*/  @P3 IMAD.MOV.U32 R26, RZ, RZ, R12 ;  /* 0x000000ffff1a3224 */ /* 0x000fc600078e000c */
[----:B------:R-:W-:Y:S01]  /*16a0*/  @P4 IMAD.MOV.U32 R22, RZ, RZ, R12 ;  /* 0x000000ffff164224 */ /* 0x000fe200078e000c */
[----:B------:R-:W-:Y:S01]  /*16b0*/  @P5 MOV R22, R27 ;  /* 0x0000001b00165202 */ /* 0x000fe20000000f00 */
[----:B------:R-:W-:Y:S01]  /*16c0*/  @P4 IMAD.MOV.U32 R26, RZ, RZ, R27 ;  /* 0x000000ffff1a4224 */ /* 0x000fe200078e001b */
[----:B------:R-:W-:Y:S06]  /*16d0*/  @!P6 BRA `(.L_x_15) ;  /* 0x00000000002ce947 */ /* 0x000fec0003800000 */
[----:B------:R-:W-:Y:S01]  /*16e0*/  @P0 IMAD.MOV.U32 R23, RZ, RZ, R7 ;  /* 0x000000ffff170224 */ /* 0x000fe200078e0007 */
[----:B------:R-:W-:Y:S01]  /*16f0*/  ISETP.EQ.AND P0, PT, R25, 0x8, PT ;  /* 0x000000081900780c */ /* 0x000fe20003f02270 */
[----:B------:R-:W-:Y:S01]  /*1700*/  @P1 IMAD.MOV.U32 R23, RZ, RZ, R8 ;  /* 0x000000ffff171224 */ /* 0x000fe200078e0008 */
[----:B------:R-:W-:Y:S01]  /*1710*/  LOP3.LUT R25, R24, 0x1f, RZ, 0xc0, !PT ;  /* 0x0000001f18197812 */ /* 0x000fe200078ec0ff */
[----:B------:R-:W-:Y:S01]  /*1720*/  @P2 IMAD.MOV.U32 R23, RZ, RZ, R9 ;  /* 0x000000ffff172224 */ /* 0x000fe200078e0009 */
[----:B------:R-:W-:Y:S01]  /*1730*/  @P3 MOV R23, R10 ;  /* 0x0000000a00173202 */ /* 0x000fe20000000f00 */
[----:B------:R-:W-:Y:S01]  /*1740*/  @P4 IMAD.MOV.U32 R23, RZ, RZ, R11 ;  /* 0x000000ffff174224 */ /* 0x000fe200078e000b */
[----:B------:R-:W-:Y:S01]  /*1750*/  SHF.L.W.U32.HI R26, R22, R25, R26 ;  /* 0x00000019161a7219 */ /* 0x000fe20000010e1a */
[----:B------:R-:W-:-:S06]  /*1760*/  @P5 IMAD.MOV.U32 R23, RZ, RZ, R12 ;  /* 0x000000ffff175224 */ /* 0x000fcc00078e000c */
[----:B------:R-:W-:-:S05]  /*1770*/  @P0 IMAD.MOV.U32 R23, RZ, RZ, R27 ;  /* 0x000000ffff170224 */ /* 0x000fca00078e001b */
[----:B------:R-:W-:-:S07]  /*1780*/  SHF.L.W.U32.HI R22, R23, R25, R22 ;  /* 0x0000001917167219 */ /* 0x000fce0000010e16 */
.L_x_15:
[----:B------:R-:W-:Y:S05]  /*1790*/  BSYNC.RECONVERGENT B1 ;  /* 0x0000000000017941 */ /* 0x000fea0003800200 */
.L_x_14:
[C---:B------:R-:W-:Y:S01]  /*17a0*/  SHF.L.W.U32.HI R27, R22.reuse, 0x2, R26 ;  /* 0x00000002161b7819 */ /* 0x040fe20000010e1a */
[----:B------:R-:W-:Y:S01]  /*17b0*/  UMOV UR4, 0x54442d19 ;  /* 0x54442d1900047882 */ /* 0x000fe20000000000 */
[----:B------:R-:W-:Y:S01]  /*17c0*/  SHF.L.U32 R22, R22, 0x2, RZ ;  /* 0x0000000216167819 */ /* 0x000fe200000006ff */
        /* <DEDUP_REMOVED lines=15> */
.L_x_12:
[----:B------:R-:W-:Y:S05]  /*18c0*/  BSYNC.RECONVERGENT B0 ;  /* 0x0000000000007941 */ /* 0x000fea0003800200 */
.L_x_11:
[----:B------:R-:W-:Y:S01]  /*18d0*/  ISETP.NE.AND P2, PT, R14, RZ, PT ;  /* 0x000000ff0e00720c */ /* 0x000fe20003f45270 */
[----:B------:R-:W-:Y:S02]  /*18e0*/  IMAD.MOV.U32 R14, RZ, RZ, 0x37cbac00 ;  /* 0x37cbac00ff0e7424 */ /* 0x000fe400078e00ff */
[----:B------:R-:W-:Y:S01]  /*18f0*/  FMUL R23, R22, R22 ;  /* 0x0000001616177220 */ /* 0x000fe20000400000 */
[----:B------:R-:W-:Y:S01]  /*1900*/  LOP3.LUT R25, R31, 0x1, RZ, 0xc0, !PT ;  /* 0x000000011f197812 */ /* 0x000fe200078ec0ff */
[----:B------:R-:W-:Y:S01]  /*1910*/  IMAD.MOV.U32 R27, RZ, RZ, 0x3e2aaaa8 ;  /* 0x3e2aaaa8ff1b7424 */ /* 0x000fe200078e00ff */
[----:B------:R-:W-:Y:S01]  /*1920*/  MOV R26, 0x3c0885e4 ;  /* 0x3c0885e4001a7802 */ /* 0x000fe20000000f00 */
[----:B------:R-:W-:Y:S01]  /*1930*/  FFMA R24, R23, R14, -0.0013887860113754868507 ;  /* 0xbab607ed17187423 */ /* 0x000fe2000000000e */
[----:B------:R-:W-:Y:S01]  /*1940*/  ISETP.NE.U32.AND P0, PT, R25, 0x1, PT ;  /* 0x000000011900780c */ /* 0x000fe20003f05070 */
[----:B------:R-:W-:Y:S01]  /*1950*/  BSSY.RECONVERGENT B0, `(.L_x_16) ;  /* 0x0000068000007945 */ /* 0x000fe20003800200 */
[----:B------:R-:W-:-:S02]  /*1960*/  LOP3.LUT P1, RZ, R31, 0x2, RZ, 0xc0, !PT ;  /* 0x000000021fff7812 */ /* 0x000fc4000782c0ff */
[----:B------:R-:W-:Y:S02]  /*1970*/  FSEL R24, R24, -0.00019574658654164522886, !P0 ;  /* 0xb94d415318187808 */ /* 0x000fe40004000000 */
[----:B------:R-:W-:Y:S02]  /*1980*/  FSEL R32, R26, 0.041666727513074874878, P0 ;  /* 0x3d2aaabb1a207808 */ /* 0x000fe40000000000 */
[----:B------:R-:W-:Y:S02]  /*1990*/  FSEL R22, R22, 1, P0 ;  /* 0x3f80000016167808 */ /* 0x000fe40000000000 */
[----:B------:R-:W-:Y:S01]  /*19a0*/  FSEL R31, -R27, -0.4999999701976776123, P0 ;  /* 0xbeffffff1b1f7808 */ /* 0x000fe20000000100 */
[C---:B------:R-:W-:Y:S02]  /*19b0*/  FFMA R24, R23.reuse, R24, R32 ;  /* 0x0000001817187223 */ /* 0x040fe40000000020 */
[C---:B------:R-:W-:Y:S02]  /*19c0*/  FFMA R25, R23.reuse, R22, RZ ;  /* 0x0000001617197223 */ /* 0x040fe400000000ff */
[----:B------:R-:W-:-:S04]  /*19d0*/  FFMA R24, R23, R24, R31 ;  /* 0x0000001817187223 */ /* 0x000fc8000000001f */
[----:B------:R-:W-:-:S04]  /*19e0*/  FFMA R25, R25, R24, R22 ;  /* 0x0000001819197223 */ /* 0x000fc80000000016 */
[----:B------:R-:W-:-:S04]  /*19f0*/  @P1 FADD R25, RZ, -R25 ;  /* 0x80000019ff191221 */ /* 0x000fc80000000000 */
[----:B------:R-:W-:Y:S01]  /*1a00*/  FMUL R28, R28, R25 ;  /* 0x000000191c1c7220 */ /* 0x000fe20000400000 */
[----:B------:R-:W-:Y:S06]  /*1a10*/  @!P2 BRA `(.L_x_17) ;  /* 0x00000004006ca947 */ /* 0x000fec0003800000 */
        /* <DEDUP_REMOVED lines=9> */
.L_x_18:
[----:B------:R-:W0:Y:S02]  /*1ab0*/  LDC.64 R22, c[0x4][0x158] ;  /* 0x01005600ff167b82 */ /* 0x000e240000000a00 */
[----:B0-----:R-:W-:-:S06]  /*1ac0*/  IMAD.WIDE.U32 R22, R31, 0x4, R22 ;  /* 0x000000041f167825 */ /* 0x001fcc00078e0016 */
[----:B------:R-:W2:Y:S01]  /*1ad0*/  LDG.E.CONSTANT R22, desc[UR6][R22.64] ;  /* 0x0000000616167981 */ /* 0x000ea2000c1e9900 */
[C---:B------:R-:W-:Y:S02]  /*1ae0*/  IMAD.SHL.U32 R30, R31.reuse, 0x4, RZ ;  /* 0x000000041f1e7824 */ /* 0x040fe400078e00ff */
[----:B------:R-:W-:-:S03]  /*1af0*/  VIADD R31, R31, 0x1 ;  /* 0x000000011f1f7836 */ /* 0x000fc60000000000 */
[C---:B------:R-:W-:Y:S02]  /*1b00*/  ISETP.EQ.AND P0, PT, R30.reuse, RZ, PT ;  /* 0x000000ff1e00720c */ /* 0x040fe40003f02270 */
[C---:B------:R-:W-:Y:S02]  /*1b10*/  ISETP.EQ.AND P5, PT, R30.reuse, 0x4, PT ;  /* 0x000000041e00780c */ /* 0x040fe40003fa2270 */
        /* <DEDUP_REMOVED lines=10> */
[-C--:B------:R-:W-:Y:S01]  /*1bc0*/  @P0 MOV R7, R24.reuse ;  /* 0x0000001800070202 */ /* 0x080fe20000000f00 */
[--C-:B------:R-:W-:Y:S01]  /*1bd0*/  @P3 IMAD.MOV.U32 R10, RZ, RZ, R24.reuse ;  /* 0x000000ffff0a3224 */ /* 0x100fe200078e0018 */
[----:B------:R-:W-:Y:S01]  /*1be0*/  @P2 MOV R11, R24 ;  /* 0x00000018000b2202 */ /* 0x000fe20000000f00 */
[----:B------:R-:W-:-:S08]  /*1bf0*/  @P1 IMAD.MOV.U32 R12, RZ, RZ, R24 ;  /* 0x000000ffff0c1224 */ /* 0x000fd000078e0018 */
[----:B------:R-:W-:Y:S05]  /*1c00*/  @P6 BRA `(.L_x_18) ;  /* 0xfffffffc00a86947 */ /* 0x000fea000383ffff */
        /* <DEDUP_REMOVED lines=13> */
[----:B------:R-:W-:Y:S02]  /*1ce0*/  @P3 MOV R30, R7 ;  /* 0x00000007001e3202 */ /* 0x000fe40000000f00 */
[----:B------:R-:W-:Y:S01]  /*1cf0*/  @P4 IMAD.MOV.U32 R22, RZ, RZ, R7 ;  /* 0x000000ffff164224 */ /* 0x000fe200078e0007 */
[C---:B------:R-:W-:Y:S01]  /*1d00*/  ISETP.EQ.AND P3, PT, R25.reuse, -0x4, PT ;  /* 0xfffffffc1900780c */ /* 0x040fe20003f62270 */
[--C-:B------:R-:W-:Y:S01]  /*1d10*/  @P4 IMAD.MOV.U32 R30, RZ, RZ, R8.reuse ;  /* 0x000000ffff1e4224 */ /* 0x100fe200078e0008 */
[----:B------:R-:W-:Y:S01]  /*1d20*/  ISETP.EQ.AND P4, PT, R25, RZ, PT ;  /* 0x000000ff1900720c */ /* 0x000fe20003f82270 */
[----:B------:R-:W-:Y:S01]  /*1d30*/  @P2 IMAD.MOV.U32 R22, RZ, RZ, R8 ;  /* 0x000000ffff162224 */ /* 0x000fe200078e0008 */
[----:B------:R-:W-:Y:S01]  /*1d40*/  @P2 MOV R30, R9 ;  /* 0x00000009001e2202 */ /* 0x000fe20000000f00 */
[----:B------:R-:W-:Y:S02]  /*1d50*/  @P1 IMAD.MOV.U32 R22, RZ, RZ, R9 ;  /* 0x000000ffff161224 */ /* 0x000fe400078e0009 */
[--C-:B------:R-:W-:Y:S01]  /*1d60*/  @P1 IMAD.MOV.U32 R30, RZ, RZ, R10.reuse ;  /* 0x000000ffff1e1224 */ /* 0x100fe200078e000a */
[----:B------:R-:W-:Y:S01]  /*1d70*/  @P0 MOV R30, R11 ;  /* 0x0000000b001e0202 */ /* 0x000fe20000000f00 */
[----:B------:R-:W-:-:S04]  /*1d80*/  @P0 IMAD.MOV.U32 R22, RZ, RZ, R10 ;  /* 0x000000ffff160224 */ /* 0x000fc800078e000a */
[----:B------:R-:W-:Y:S02]  /*1d90*/  @P3 IMAD.MOV.U32 R22, RZ, RZ, R11 ;  /* 0x000000ffff163224 */ /* 0x000fe400078e000b */
[--C-:B------:R-:W-:Y:S01]  /*1da0*/  @P3 IMAD.MOV.U32 R30, RZ, RZ, R12.reuse ;  /* 0x000000ffff1e3224 */ /* 0x100fe200078e000c */
[----:B------:R-:W-:Y:S01]  /*1db0*/  @P4 MOV R30, R29 ;  /* 0x0000001d001e4202 */ /* 0x000fe20000000f00 */
[----:B------:R-:W-:Y:S02]  /*1dc0*/  @P4 IMAD.MOV.U32 R22, RZ, RZ, R12 ;  /* 0x000000ffff164224 */ /* 0x000fe400078e000c */
[----:B------:R-:W-:Y:S01]  /*1dd0*/  @P5 IMAD.MOV.U32 R22, RZ, RZ, R29 ;  /* 0x000000ffff165224 */ /* 0x000fe200078e001d */
[----:B------:R-:W-:Y:S06]  /*1de0*/  @!P6 BRA `(.L_x_20) ;  /* 0x00000000002ce947 */ /* 0x000fec0003800000 */
[----:B------:R-:W-:Y:S02]  /*1df0*/  @P2 IMAD.MOV.U32 R23, RZ, RZ, R7 ;  /* 0x000000ffff172224 */ /* 0x000fe400078e0007 */
[----:B------:R-:W-:Y:S01]  /*1e00*/  @P1 IMAD.MOV.U32 R23, RZ, RZ, R8 ;  /* 0x000000ffff171224 */ /* 0x000fe200078e0008 */
[----:B------:R-:W-:Y:S01]  /*1e10*/  @P0 MOV R23, R9 ;  /* 0x0000000900170202 */ /* 0x000fe20000000f00 */
[----:B------:R-:W-:Y:S01]  /*1e20*/  @P3 IMAD.MOV.U32 R23, RZ, RZ, R10 ;  /* 0x000000ffff173224 */ /* 0x000fe200078e000a */
[----:B------:R-:W-:Y:S01]  /*1e30*/  ISETP.EQ.AND P0, PT, R25, 0x8, PT ;  /* 0x000000081900780c */ /* 0x000fe20003f02270 */
[----:B------:R-:W-:Y:S01]  /*1e40*/  @P4 IMAD.MOV.U32 R23, RZ, RZ, R11 ;  /* 0x000000ffff174224 */ /* 0x000fe200078e000b */
[----:B------:R-:W-:Y:S01]  /*1e50*/  LOP3.LUT R25, R24, 0x1f, RZ, 0xc0, !PT ;  /* 0x0000001f18197812 */ /* 0x000fe200078ec0ff */
[----:B------:R-:W-:-:S03]  /*1e60*/  @P5 IMAD.MOV.U32 R23, RZ, RZ, R12 ;  /* 0x000000ffff175224 */ /* 0x000fc600078e000c */
[----:B------:R-:W-:-:S07]  /*1e70*/  SHF.L.W.U32.HI R30, R22, R25, R30 ;  /* 0x00000019161e7219 */ /* 0x000fce0000010e1e */
[----:B------:R-:W-:-:S04]  /*1e80*/  @P0 MOV R23, R29 ;  /* 0x0000001d00170202 */ /* 0x000fc80000000f00 */
[----:B------:R-:W-:-:S07]  /*1e90*/  SHF.L.W.U32.HI R22, R23, R25, R22 ;  /* 0x0000001917167219 */ /* 0x000fce0000010e16 */
.L_x_20:
[----:B------:R-:W-:Y:S05]  /*1ea0*/  BSYNC.RECONVERGENT B1 ;  /* 0x0000000000017941 */ /* 0x000fea0003800200 */
.L_x_19:
        /* <DEDUP_REMOVED lines=18> */
.L_x_17:
[----:B------:R-:W-:Y:S05]  /*1fd0*/  BSYNC.RECONVERGENT B0 ;  /* 0x0000000000007941 */ /* 0x000fea0003800200 */
.L_x_16:
[----:B------:R-:W2:Y:S01]  /*1fe0*/  LDG.E R20, desc[UR6][R20.64+0x8] ;  /* 0x0000080614147981 */ /* 0x000ea2000c1e1900 */
[----:B------:R-:W-:Y:S01]  /*1ff0*/  FMUL R6, R29, R29 ;  /* 0x0000001d1d067220 */ /* 0x000fe20000400000 */
[----:B------:R-:W-:Y:S01]  /*2000*/  LOP3.LUT R22, R30, 0x1, RZ, 0xc0, !PT ;  /* 0x000000011e167812 */ /* 0x000fe200078ec0ff */
[----:B------:R-:W-:Y:S01]  /*2010*/  FADD R15, R0, -R15 ;  /* 0x8000000f000f7221 */ /* 0x000fe20000000000 */
[----:B------:R-:W-:Y:S01]  /*2020*/  IADD3 R30, PT, PT, R30, 0x1, RZ ;  /* 0x000000011e1e7810 */ /* 0x000fe20007ffe0ff */
[----:B------:R-:W-:Y:S01]  /*2030*/  FFMA R14, R6, R14, -0.0013887860113754868507 ;  /* 0xbab607ed060e7423 */ /* 0x000fe2000000000e */
[----:B------:R-:W-:Y:S01]  /*2040*/  ISETP.NE.U32.AND P0, PT, R22, 0x1, PT ;  /* 0x000000011600780c */ /* 0x000fe20003f05070 */
[----:B------:R-:W-:Y:S01]  /*2050*/  BSSY.RECONVERGENT B0, `(.L_x_21) ;  /* 0x000001c000007945 */ /* 0x000fe20003800200 */
[----:B------:R-:W-:Y:S02]  /*2060*/  LOP3.LUT P1, RZ, R30, 0x2, RZ, 0xc0, !PT ;  /* 0x000000021eff7812 */ /* 0x000fe4000782c0ff */
[----:B------:R-:W-:-:S02]  /*2070*/  FSEL R25, R26, 0.041666727513074874878, !P0 ;  /* 0x3d2aaabb1a197808 */ /* 0x000fc40004000000 */
[----:B------:R-:W-:Y:S02]  /*2080*/  FSEL R23, R14, -0.00019574658654164522886, P0 ;  /* 0xb94d41530e177808 */ /* 0x000fe40000000000 */
[----:B------:R-:W-:Y:S02]  /*2090*/  FSEL R14, -R27, -0.4999999701976776123, !P0 ;  /* 0xbeffffff1b0e7808 */ /* 0x000fe40004000100 */
[----:B------:R-:W-:Y:S01]  /*20a0*/  FSEL R29, R29, 1, !P0 ;  /* 0x3f8000001d1d7808 */ /* 0x000fe20004000000 */
[----:B------:R-:W-:-:S04]  /*20b0*/  FFMA R23, R6, R23, R25 ;  /* 0x0000001706177223 */ /* 0x000fc80000000019 */
[C---:B------:R-:W-:Y:S01]  /*20c0*/  FFMA R14, R6.reuse, R23, R14 ;  /* 0x00000017060e7223 */ /* 0x040fe2000000000e */
[----:B------:R-:W-:-:S04]  /*20d0*/  FFMA R6, R6, R29, RZ ;  /* 0x0000001d06067223 */ /* 0x000fc800000000ff */
[----:B------:R-:W-:-:S04]  /*20e0*/  FFMA R6, R6, R14, R29 ;  /* 0x0000000e06067223 */ /* 0x000fc8000000001d */
[----:B------:R-:W-:-:S04]  /*20f0*/  @P1 FADD R6, RZ, -R6 ;  /* 0x80000006ff061221 */ /* 0x000fc80000000000 */
[----:B------:R-:W-:-:S04]  /*2100*/  FFMA R13, R13, R6, R28 ;  /* 0x000000060d0d7223 */ /* 0x000fc8000000001c */
[----:B------:R-:W-:-:S04]  /*2110*/  FADD R13, R2, -R13 ;  /* 0x8000000d020d7221 */ /* 0x000fc80000000000 */
[----:B------:R-:W-:-:S04]  /*2120*/  FMUL R6, R13, R13 ;  /* 0x0000000d0d067220 */ /* 0x000fc80000400000 */
[----:B------:R-:W-:Y:S01]  /*2130*/  FFMA R6, R15, R15, R6 ;  /* 0x0000000f0f067223 */ /* 0x000fe20000000006 */
[----:B--2---:R-:W-:-:S04]  /*2140*/  FADD R13, R3, -R20 ;  /* 0x80000014030d7221 */ /* 0x004fc80000000000 */
[----:B------:R-:W-:-:S04]  /*2150*/  FFMA R6, R13, R13, R6 ;  /* 0x0000000d0d067223 */ /* 0x000fc80000000006 */
[----:B------:R-:W-:Y:S01]  /*2160*/  VIADD R13, R6, 0xf3000000 ;  /* 0xf3000000060d7836 */ /* 0x000fe20000000000 */
[----:B------:R0:W1:Y:S04]  /*2170*/  MUFU.RSQ R15, R6 ;  /* 0x00000006000f7308 */ /* 0x0000680000001400 */
[----:B------:R-:W-:-:S13]  /*2180*/  ISETP.GT.U32.AND P0, PT, R13, 0x727fffff, PT ;  /* 0x727fffff0d00780c */ /* 0x000fda0003f04070 */
[----:B01----:R-:W-:Y:S05]  /*2190*/  @!P0 BRA `(.L_x_22) ;  /* 0x00000000000c8947 */ /* 0x003fea0003800000 */
[----:B------:R-:W-:-:S07]  /*21a0*/  MOV R22, 0x21c0 ;  /* 0x000021c000167802 */ /* 0x000fce0000000f00 */
[----:B------:R-:W-:Y:S05]  /*21b0*/  CALL.REL.NOINC `($__internal_0_$__cuda_sm20_sqrt_rn_f32_slowpath) ;  /* 0x0000000400047944 */ /* 0x000fea0003c00000 */
[----:B------:R-:W-:Y:S05]  /*21c0*/  BRA `(.L_x_23) ;  /* 0x0000000000107947 */ /* 0x000fea0003800000 */
.L_x_22:
[----:B------:R-:W-:Y:S01]  /*21d0*/  FMUL.FTZ R13, R6, R15 ;  /* 0x0000000f060d7220 */ /* 0x000fe20000410000 */
[----:B------:R-:W-:-:S03]  /*21e0*/  FMUL.FTZ R14, R15, 0.5 ;  /* 0x3f0000000f0e7820 */ /* 0x000fc60000410000 */
[----:B------:R-:W-:-:S04]  /*21f0*/  FFMA R6, -R13, R13, R6 ;  /* 0x0000000d0d067223 */ /* 0x000fc80000000106 */
[----:B------:R-:W-:-:S07]  /*2200*/  FFMA R13, R6, R14, R13 ;  /* 0x0000000e060d7223 */ /* 0x000fce000000000d */
.L_x_23:
[----:B------:R-:W-:Y:S05]  /*2210*/  BSYNC.RECONVERGENT B0 ;  /* 0x0000000000007941 */ /* 0x000fea0003800200 */
.L_x_21:
[----:B------:R-:W0:Y:S02]  /*2220*/  LDC.64 R14, c[0x0][0x3c0] ;  /* 0x0000f000ff0e7b82 */ /* 0x000e240000000a00 */
[----:B0-----:R-:W-:-:S06]  /*2230*/  IMAD.WIDE R14, R5, 0x4, R14 ;  /* 0x00000004050e7825 */ /* 0x001fcc00078e020e */
[----:B------:R-:W2:Y:S01]  /*2240*/  LDG.E R14, desc[UR6][R14.64] ;  /* 0x000000060e0e7981 */ /* 0x000ea2000c1e1900 */
[----:B------:R-:W-:Y:S01]  /*2250*/  BSSY.RECONVERGENT B0, `(.L_x_24) ;  /* 0x000000d000007945 */ /* 0x000fe20003800200 */
[----:B--2---:R-:W0:Y:S08]  /*2260*/  MUFU.RCP R6, R14 ;  /* 0x0000000e00067308 */ /* 0x004e300000001000 */
[----:B------:R-:W1:Y:S01]  /*2270*/  FCHK P0, R13, R14 ;  /* 0x0000000e0d007302 */ /* 0x000e620000000000 */
[----:B0-----:R-:W-:-:S04]  /*2280*/  FFMA R21, -R14, R6, 1 ;  /* 0x3f8000000e157423 */ /* 0x001fc80000000106 */
[----:B------:R-:W-:-:S04]  /*2290*/  FFMA R6, R6, R21, R6 ;  /* 0x0000001506067223 */ /* 0x000fc80000000006 */
[----:B------:R-:W-:-:S04]  /*22a0*/  FFMA R20, R6, R13, RZ ;  /* 0x0000000d06147223 */ /* 0x000fc800000000ff */
[----:B------:R-:W-:-:S04]  /*22b0*/  FFMA R21, -R14, R20, R13 ;  /* 0x000000140e157223 */ /* 0x000fc8000000010d */
[----:B------:R-:W-:Y:S01]  /*22c0*/  FFMA R6, R6, R21, R20 ;  /* 0x0000001506067223 */ /* 0x000fe20000000014 */
[----:B-1----:R-:W-:Y:S06]  /*22d0*/  @!P0 BRA `(.L_x_25) ;  /* 0x0000000000108947 */ /* 0x002fec0003800000 */
[----:B------:R-:W-:Y:S01]  /*22e0*/  IMAD.MOV.U32 R6, RZ, RZ, R13 ;  /* 0x000000ffff067224 */ /* 0x000fe200078e000d */
[----:B------:R-:W-:Y:S01]  /*22f0*/  MOV R20, 0x2320 ;  /* 0x0000232000147802 */ /* 0x000fe20000000f00 */
[----:B------:R-:W-:-:S07]  /*2300*/  IMAD.MOV.U32 R13, RZ, RZ, R14 ;  /* 0x000000ffff0d7224 */ /* 0x000fce00078e000e */
[----:B------:R-:W-:Y:S05]  /*2310*/  CALL.REL.NOINC `($__internal_1_$__cuda_sm3x_div_rn_noftz_f32_slowpath) ;  /* 0x0000000400047944 */ /* 0x000fea0003c00000 */
.L_x_25:
[----:B------:R-:W-:Y:S05]  /*2320*/  BSYNC.RECONVERGENT B0 ;  /* 0x0000000000007941 */ /* 0x000fea0003800200 */
.L_x_24:
[----:B------:R-:W0:Y:S01]  /*2330*/  LDC.64 R14, c[0x0][0x3b8] ;  /* 0x0000ee00ff0e7b82 */ /* 0x000e220000000a00 */
[----:B------:R-:W1:Y:S01]  /*2340*/  LDCU UR4, c[0x0][0x3c8] ;  /* 0x00007900ff0477ac */ /* 0x000e620008000800 */
[----:B0-----:R-:W-:-:S06]  /*2350*/  IMAD.WIDE R14, R5, 0x4, R14 ;  /* 0x00000004050e7825 */ /* 0x001fcc00078e020e */
[----:B------:R-:W2:Y:S01]  /*2360*/  LDG.E R14, desc[UR6][R14.64] ;  /* 0x000000060e0e7981 */ /* 0x000ea2000c1e1900 */
[----:B------:R-:W-:Y:S01]  /*2370*/  FMUL R6, R6, -R6 ;  /* 0x8000000606067220 */ /* 0x000fe20000400000 */
[----:B------:R-:W-:Y:S01]  /*2380*/  BSSY.RECONVERGENT B0, `(.L_x_26) ;  /* 0x0000011000007945 */ /* 0x000fe20003800200 */
[----:B--2---:R-:W-:-:S04]  /*2390*/  FADD R13, R14, 1 ;  /* 0x3f8000000e0d7421 */ /* 0x004fc80000000000 */
[----:B-1----:R-:W-:-:S04]  /*23a0*/  FMUL R13, R13, UR4 ;  /* 0x000000040d0d7c20 */ /* 0x002fc80008400000 */
[----:B------:R-:W-:-:S04]  /*23b0*/  FADD R20, R13, R13 ;  /* 0x0000000d0d147221 */ /* 0x000fc80000000000 */
[----:B------:R-:W-:-:S04]  /*23c0*/  FMUL R21, R13, R20 ;  /* 0x000000140d157220 */ /* 0x000fc80000400000 */
[----:B------:R-:W0:Y:S08]  /*23d0*/  MUFU.RCP R13, R21 ;  /* 0x00000015000d7308 */ /* 0x000e300000001000 */
[----:B------:R-:W1:Y:S01]  /*23e0*/  FCHK P0, R6, R21 ;  /* 0x0000001506007302 */ /* 0x000e620000000000 */
[----:B0-----:R-:W-:-:S04]  /*23f0*/  FFMA R20, -R21, R13, 1 ;  /* 0x3f80000015147423 */ /* 0x001fc8000000010d */
[----:B------:R-:W-:-:S04]  /*2400*/  FFMA R13, R13, R20, R13 ;  /* 0x000000140d0d7223 */ /* 0x000fc8000000000d */
[----:B------:R-:W-:-:S04]  /*2410*/  FFMA R20, R6, R13, RZ ;  /* 0x0000000d06147223 */ /* 0x000fc800000000ff */
[----:B------:R-:W-:-:S04]  /*2420*/  FFMA R15, -R21, R20, R6 ;  /* 0x00000014150f7223 */ /* 0x000fc80000000106 */
[----:B------:R-:W-:Y:S01]  /*2430*/  FFMA R13, R13, R15, R20 ;  /* 0x0000000f0d0d7223 */ /* 0x000fe20000000014 */
[----:B-1----:R-:W-:Y:S06]  /*2440*/  @!P0 BRA `(.L_x_27) ;  /* 0x0000000000108947 */ /* 0x002fec0003800000 */
[----:B------:R-:W-:Y:S02]  /*2450*/  MOV R13, R21 ;  /* 0x00000015000d7202 */ /* 0x000fe40000000f00 */
[----:B------:R-:W-:-:S07]  /*2460*/  MOV R20, 0x2480 ;  /* 0x0000248000147802 */ /* 0x000fce0000000f00 */
[----:B------:R-:W-:Y:S05]  /*2470*/  CALL.REL.NOINC `($__internal_1_$__cuda_sm3x_div_rn_noftz_f32_slowpath) ;  /* 0x0000000000ac7944 */ /* 0x000fea0003c00000 */
[----:B------:R-:W-:-:S07]  /*2480*/  IMAD.MOV.U32 R13, RZ, RZ, R6 ;  /* 0x000000ffff0d7224 */ /* 0x000fce00078e0006 */
.L_x_27:
[----:B------:R-:W-:Y:S05]  /*2490*/  BSYNC.RECONVERGENT B0 ;  /* 0x0000000000007941 */ /* 0x000fea0003800200 */
.L_x_26:
[----:B------:R-:W-:Y:S02]  /*24a0*/  IMAD.MOV.U32 R6, RZ, RZ, 0x3bbb989d ;  /* 0x3bbb989dff067424 */ /* 0x000fe400078e00ff */
[----:B------:R-:W-:Y:S02]  /*24b0*/  IMAD.MOV.U32 R15, RZ, RZ, 0x437c0000 ;  /* 0x437c0000ff0f7424 */ /* 0x000fe400078e00ff */
[----:B------:R-:W-:-:S04]  /*24c0*/  FFMA.SAT R6, R13, R6, 0.5 ;  /* 0x3f0000000d067423 */ /* 0x000fc80000002006 */
[----:B------:R-:W-:-:S04]  /*24d0*/  FFMA.RM R6, R6, R15, 12582913 ;  /* 0x4b40000106067423 */ /* 0x000fc8000000400f */
[C---:B------:R-:W-:Y:S01]  /*24e0*/  FADD R20, R6.reuse, -12583039 ;  /* 0xcb40007f06147421 */ /* 0x040fe20000000000 */
[----:B------:R-:W-:-:S03]  /*24f0*/  SHF.L.U32 R6, R6, 0x17, RZ ;  /* 0x0000001706067819 */ /* 0x000fc600000006ff */
[C---:B------:R-:W-:Y:S02]  /*2500*/  FFMA R22, R13.reuse, 1.4426950216293334961, -R20 ;  /* 0x3fb8aa3b0d167823 */ /* 0x040fe40000000814 */
[----:B------:R-:W0:Y:S02]  /*2510*/  LDC.64 R20, c[0x0][0x3a0] ;  /* 0x0000e800ff147b82 */ /* 0x000e240000000a00 */
[----:B------:R-:W-:-:S04]  /*2520*/  FFMA R22, R13, 1.925963033500011079e-08, R22 ;  /* 0x32a570600d167823 */ /* 0x000fc80000000016 */
[----:B------:R-:W1:Y:S02]  /*2530*/  MUFU.EX2 R13, R22 ;  /* 0x00000016000d7308 */ /* 0x000e640000000800 */
[----:B-1----:R-:W-:Y:S01]  /*2540*/  FMUL R13, R6, R13 ;  /* 0x0000000d060d7220 */ /* 0x002fe20000400000 */
[----:B0-----:R-:W-:-:S04]  /*2550*/  IMAD.WIDE R20, R5, 0x4, R20 ;  /* 0x0000000405147825 */ /* 0x001fc800078e0214 */
[----:B------:R-:W-:-:S05]  /*2560*/  FMUL R13, R14, R13 ;  /* 0x0000000d0e0d7220 */ /* 0x000fca0000400000 */
[----:B------:R0:W-:Y:S04]  /*2570*/  STG.E desc[UR6][R20.64], R13 ;  /* 0x0000000d14007986 */ /* 0x0001e8000c101906 */
[----:B------:R-:W2:Y:S01]  /*2580*/  LDG.E R5, desc[UR6][R16.64] ;  /* 0x0000000610057981 */ /* 0x000ea2000c1e1900 */
[----:B------:R-:W-:-:S05]  /*2590*/  VIADD R4, R4, 0x1 ;  /* 0x0000000104047836 */ /* 0x000fca0000000000 */
[----:B--2---:R-:W-:-:S13]  /*25a0*/  ISETP.GE.AND P0, PT, R4, R5, PT ;  /* 0x000000050400720c */ /* 0x004fda0003f06270 */
[----:B0-----:R-:W-:Y:S05]  /*25b0*/  @!P0 BRA `(.L_x_28) ;  /* 0xffffffdc002c8947 */ /* 0x001fea000383ffff */
[----:B------:R-:W-:Y:S05]  /*25c0*/  EXIT ;  /* 0x000000000000794d */ /* 0x000fea0003800000 */
        .weak           $__internal_0_$__cuda_sm20_sqrt_rn_f32_slowpath
        .type           $__internal_0_$__cuda_sm20_sqrt_rn_f32_slowpath,@function
        .size           $__internal_0_$__cuda_sm20_sqrt_rn_f32_slowpath,($__internal_1_$__cuda_sm3x_div_rn_noftz_f32_slowpath - $__internal_0_$__cuda_sm20_sqrt_rn_f32_slowpath)
$__internal_0_$__cuda_sm20_sqrt_rn_f32_slowpath:
[----:B------:R-:W-:-:S13]  /*25d0*/  LOP3.LUT P0, RZ, R6, 0x7fffffff, RZ, 0xc0, !PT ;  /* 0x7fffffff06ff7812 */ /* 0x000fda000780c0ff */
[----:B------:R-:W-:Y:S01]  /*25e0*/  @!P0 IMAD.MOV.U32 R13, RZ, RZ, R6 ;  /* 0x000000ffff0d8224 */ /* 0x000fe200078e0006 */
[----:B------:R-:W-:Y:S06]  /*25f0*/  @!P0 BRA `(.L_x_29) ;  /* 0x0000000000408947 */ /* 0x000fec0003800000 */
[----:B------:R-:W-:-:S13]  /*2600*/  FSETP.GEU.FTZ.AND P0, PT, R6, RZ, PT ;  /* 0x000000ff0600720b */ /* 0x000fda0003f1e000 */
[----:B------:R-:W-:Y:S01]  /*2610*/  @!P0 IMAD.MOV.U32 R13, RZ, RZ, 0x7fffffff ;  /* 0x7fffffffff0d8424 */ /* 0x000fe200078e00ff */
[----:B------:R-:W-:Y:S06]  /*2620*/  @!P0 BRA `(.L_x_29) ;  /* 0x0000000000348947 */ /* 0x000fec0003800000 */
[----:B------:R-:W-:-:S13]  /*2630*/  FSETP.GTU.FTZ.AND P0, PT, |R6|, +INF , PT ;  /* 0x7f8000000600780b */ /* 0x000fda0003f1c200 */
[----:B------:R-:W-:Y:S01]  /*2640*/  @P0 FADD.FTZ R13, R6, 1 ;  /* 0x3f800000060d0421 */ /* 0x000fe20000010000 */
[----:B------:R-:W-:Y:S06]  /*2650*/  @P0 BRA `(.L_x_29) ;  /* 0x0000000000280947 */ /* 0x000fec0003800000 */
[----:B------:R-:W-:-:S13]  /*2660*/  FSETP.NEU.FTZ.AND P0, PT, |R6|, +INF , PT ;  /* 0x7f8000000600780b */ /* 0x000fda0003f1d200 */
[----:B------:R-:W-:-:S04]  /*2670*/  @P0 FFMA R14, R6, 1.84467440737095516160e+19, RZ ;  /* 0x5f800000060e0823 */ /* 0x000fc800000000ff */
[----:B------:R-:W0:Y:S02]  /*2680*/  @P0 MUFU.RSQ R13, R14 ;  /* 0x0000000e000d0308 */ /* 0x000e240000001400 */
[----:B0-----:R-:W-:Y:S01]  /*2690*/  @P0 FMUL.FTZ R15, R14, R13 ;  /* 0x0000000d0e0f0220 */ /* 0x001fe20000410000 */
[----:B------:R-:W-:Y:S01]  /*26a0*/  @P0 FMUL.FTZ R21, R13, 0.5 ;  /* 0x3f0000000d150820 */ /* 0x000fe20000410000 */
[----:B------:R-:W-:Y:S02]  /*26b0*/  @!P0 MOV R13, R6 ;  /* 0x00000006000d8202 */ /* 0x000fe40000000f00 */
[----:B------:R-:W-:-:S04]  /*26c0*/  @P0 FADD.FTZ R20, -R15, -RZ ;  /* 0x800000ff0f140221 */ /* 0x000fc80000010100 */
[----:B------:R-:W-:-:S04]  /*26d0*/  @P0 FFMA R20, R15, R20, R14 ;  /* 0x000000140f140223 */ /* 0x000fc8000000000e */
[----:B------:R-:W-:-:S04]  /*26e0*/  @P0 FFMA R20, R20, R21, R15 ;  /* 0x0000001514140223 */ /* 0x000fc8000000000f */
[----:B------:R-:W-:-:S07]  /*26f0*/  @P0 FMUL.FTZ R13, R20, 2.3283064365386962891e-10 ;  /* 0x2f800000140d0820 */ /* 0x000fce0000410000 */
.L_x_29:
[----:B------:R-:W-:Y:S02]  /*2700*/  IMAD.MOV.U32 R14, RZ, RZ, R22 ;  /* 0x000000ffff0e7224 */ /* 0x000fe400078e0016 */
[----:B------:R-:W-:-:S04]  /*2710*/  IMAD.MOV.U32 R15, RZ, RZ, 0x0 ;  /* 0x00000000ff0f7424 */ /* 0x000fc800078e00ff */
[----:B------:R-:W-:Y:S05]  /*2720*/  RET.REL.NODEC R14 `(_Z14bayesianKernelPfS_S_S_S_iiiS_S_fPiS0_S_) ;  /* 0xffffffd80e347950 */ /* 0x000fea0003c3ffff */
        .weak           $__internal_1_$__cuda_sm3x_div_rn_noftz_f32_slowpath
        .type           $__internal_1_$__cuda_sm3x_div_rn_noftz_f32_slowpath,@function
        .size           $__internal_1_$__cuda_sm3x_div_rn_noftz_f32_slowpath,(.L_x_43 - $__internal_1_$__cuda_sm3x_div_rn_noftz_f32_slowpath)
$__internal_1_$__cuda_sm3x_div_rn_noftz_f32_slowpath:
[----:B------:R-:W-:Y:S01]  /*2730*/  SHF.R.U32.HI R21, RZ, 0x17, R13 ;  /* 0x00000017ff157819 */ /* 0x000fe2000001160d */
[----:B------:R-:W-:Y:S01]  /*2740*/  BSSY.RECONVERGENT B1, `(.L_x_30) ;  /* 0x0000062000017945 */ /* 0x000fe20003800200 */
[----:B------:R-:W-:Y:S02]  /*2750*/  SHF.R.U32.HI R15, RZ, 0x17, R6 ;  /* 0x00000017ff0f7819 */ /* 0x000fe40000011606 */
[----:B------:R-:W-:Y:S02]  /*2760*/  LOP3.LUT R21, R21, 0xff, RZ, 0xc0, !PT ;  /* 0x000000ff15157812 */ /* 0x000fe400078ec0ff */
[----:B------:R-:W-:-:S03]  /*2770*/  LOP3.LUT R24, R15, 0xff, RZ, 0xc0, !PT ;  /* 0x000000ff0f187812 */ /* 0x000fc600078ec0ff */
[----:B------:R-:W-:Y:S01]  /*2780*/  VIADD R23, R21, 0xffffffff ;  /* 0xffffffff15177836 */ /* 0x000fe20000000000 */
[----:B------:R-:W-:-:S04]  /*2790*/  IADD3 R22, PT, PT, R24, -0x1, RZ ;  /* 0xffffffff18167810 */ /* 0x000fc80007ffe0ff */
[----:B------:R-:W-:-:S04]  /*27a0*/  ISETP.GT.U32.AND P0, PT, R23, 0xfd, PT ;  /* 0x000000fd1700780c */ /* 0x000fc80003f04070 */
[----:B------:R-:W-:-:S13]  /*27b0*/  ISETP.GT.U32.OR P0, PT, R22, 0xfd, P0 ;  /* 0x000000fd1600780c */ /* 0x000fda0000704470 */
[----:B------:R-:W-:Y:S01]  /*27c0*/  @!P0 IMAD.MOV.U32 R15, RZ, RZ, RZ ;  /* 0x000000ffff0f8224 */ /* 0x000fe200078e00ff */
[----:B------:R-:W-:Y:S06]  /*27d0*/  @!P0 BRA `(.L_x_31) ;  /* 0x00000000005c8947 */ /* 0x000fec0003800000 */
[----:B------:R-:W-:Y:S02]  /*27e0*/  FSETP.GTU.FTZ.AND P0, PT, |R6|, +INF , PT ;  /* 0x7f8000000600780b */ /* 0x000fe40003f1c200 */
[----:B------:R-:W-:-:S04]  /*27f0*/  FSETP.GTU.FTZ.AND P1, PT, |R13|, +INF , PT ;  /* 0x7f8000000d00780b */ /* 0x000fc80003f3c200 */
[----:B------:R-:W-:-:S13]  /*2800*/  PLOP3.LUT P0, PT, P0, P1, PT, 0xf8, 0x8f ;  /* 0x00000000008f781c */ /* 0x000fda0000703f70 */
[----:B------:R-:W-:Y:S05]  /*2810*/  @P0 BRA `(.L_x_32) ;  /* 0x00000004004c0947 */ /* 0x000fea0003800000 */
[----:B------:R-:W-:-:S13]  /*2820*/  LOP3.LUT P0, RZ, R13, 0x7fffffff, R6, 0xc8, !PT ;  /* 0x7fffffff0dff7812 */ /* 0x000fda000780c806 */
[----:B------:R-:W-:Y:S05]  /*2830*/  @!P0 BRA `(.L_x_33) ;  /* 0x00000004003c8947 */ /* 0x000fea0003800000 */
[C---:B------:R-:W-:Y:S02]  /*2840*/  FSETP.NEU.FTZ.AND P0, PT, |R6|.reuse, +INF , PT ;  /* 0x7f8000000600780b */ /* 0x040fe40003f1d200 */
[----:B------:R-:W-:Y:S02]  /*2850*/  FSETP.NEU.FTZ.AND P2, PT, |R13|, +INF , PT ;  /* 0x7f8000000d00780b */ /* 0x000fe40003f5d200 */
[----:B------:R-:W-:-:S11]  /*2860*/  FSETP.NEU.FTZ.AND P1, PT, |R6|, +INF , PT ;  /* 0x7f8000000600780b */ /* 0x000fd60003f3d200 */
[----:B------:R-:W-:Y:S05]  /*2870*/  @!P2 BRA !P0, `(.L_x_33) ;  /* 0x00000004002ca947 */ /* 0x000fea0004000000 */
[----:B------:R-:W-:-:S04]  /*2880*/  LOP3.LUT P0, RZ, R6, 0x7fffffff, RZ, 0xc0, !PT ;  /* 0x7fffffff06ff7812 */ /* 0x000fc8000780c0ff */
[----:B------:R-:W-:-:S13]  /*2890*/  PLOP3.LUT P0, PT, P2, P0, PT, 0x2f, 0xf2 ;  /* 0x0000000000f2781c */ /* 0x000fda0001700577 */
[----:B------:R-:W-:Y:S05]  /*28a0*/  @P0 BRA `(.L_x_34) ;  /* 0x0000000400180947 */ /* 0x000fea0003800000 */
[----:B------:R-:W-:-:S04]  /*28b0*/  LOP3.LUT P0, RZ, R13, 0x7fffffff, RZ, 0xc0, !PT ;  /* 0x7fffffff0dff7812 */ /* 0x000fc8000780c0ff */
[----:B------:R-:W-:-:S13]  /*28c0*/  PLOP3.LUT P0, PT, P1, P0, PT, 0x2f, 0xf2 ;  /* 0x0000000000f2781c */ /* 0x000fda0000f00577 */
[----:B------:R-:W-:Y:S05]  /*28d0*/  @P0 BRA `(.L_x_35) ;  /* 0x0000000400000947 */ /* 0x000fea0003800000 */
[----:B------:R-:W-:Y:S02]  /*28e0*/  ISETP.GE.AND P0, PT, R22, RZ, PT ;  /* 0x000000ff1600720c */ /* 0x000fe40003f06270 */
[----:B------:R-:W-:-:S11]  /*28f0*/  ISETP.GE.AND P1, PT, R23, RZ, PT ;  /* 0x000000ff1700720c */ /* 0x000fd60003f26270 */
[----:B------:R-:W-:Y:S02]  /*2900*/  @P0 IMAD.MOV.U32 R15, RZ, RZ, RZ ;  /* 0x000000ffff0f0224 */ /* 0x000fe400078e00ff */
[----:B------:R-:W-:Y:S01]  /*2910*/  @!P0 FFMA R6, R6, 1.84467440737095516160e+19, RZ ;  /* 0x5f80000006068823 */ /* 0x000fe200000000ff */
[----:B------:R-:W-:Y:S02]  /*2920*/  @!P0 IMAD.MOV.U32 R15, RZ, RZ, -0x40 ;  /* 0xffffffc0ff0f8424 */ /* 0x000fe400078e00ff */
[----:B------:R-:W-:-:S03]  /*2930*/  @!P1 FFMA R13, R13, 1.84467440737095516160e+19, RZ ;  /* 0x5f8000000d0d9823 */ /* 0x000fc600000000ff */
[----:B------:R-:W-:-:S07]  /*2940*/  @!P1 IADD3 R15, PT, PT, R15, 0x40, RZ ;  /* 0x000000400f0f9810 */ /* 0x000fce0007ffe0ff */
.L_x_31:
[----:B------:R-:W-:Y:S01]  /*2950*/  LEA R22, R21, 0xc0800000, 0x17 ;  /* 0xc080000015167811 */ /* 0x000fe200078eb8ff */
[----:B------:R-:W-:Y:S04]  /*2960*/  BSSY.RECONVERGENT B2, `(.L_x_36) ;  /* 0x0000036000027945 */ /* 0x000fe80003800200 */
[----:B------:R-:W-:Y:S02]  /*2970*/  IMAD.IADD R22, R13, 0x1, -R22 ;  /* 0x000000010d167824 */ /* 0x000fe400078e0a16 */
[----:B------:R-:W-:Y:S02]  /*2980*/  VIADD R13, R24, 0xffffff81 ;  /* 0xffffff81180d7836 */ /* 0x000fe40000000000 */
[----:B------:R0:W1:Y:S01]  /*2990*/  MUFU.RCP R23, R22 ;  /* 0x0000001600177308 */ /* 0x0000620000001000 */
[----:B------:R-:W-:Y:S01]  /*29a0*/  FADD.FTZ R25, -R22, -RZ ;  /* 0x800000ff16197221 */ /* 0x000fe20000010100 */
[C---:B------:R-:W-:Y:S01]  /*29b0*/  IMAD R6, R13.reuse, -0x800000, R6 ;  /* 0xff8000000d067824 */ /* 0x040fe200078e0206 */
[----:B0-----:R-:W-:-:S05]  /*29c0*/  IADD3 R22, PT, PT, R13, 0x7f, -R21 ;  /* 0x0000007f0d167810 */ /* 0x001fca0007ffe815 */
[----:B------:R-:W-:Y:S02]  /*29d0*/  IMAD.IADD R22, R22, 0x1, R15 ;  /* 0x0000000116167824 */ /* 0x000fe400078e020f */
[----:B-1----:R-:W-:-:S04]  /*29e0*/  FFMA R24, R23, R25, 1 ;  /* 0x3f80000017187423 */ /* 0x002fc80000000019 */
[----:B------:R-:W-:-:S04]  /*29f0*/  FFMA R26, R23, R24, R23 ;  /* 0x00000018171a7223 */ /* 0x000fc80000000017 */
[----:B------:R-:W-:-:S04]  /*2a00*/  FFMA R23, R6, R26, RZ ;  /* 0x0000001a06177223 */ /* 0x000fc800000000ff */
[----:B------:R-:W-:-:S04]  /*2a10*/  FFMA R24, R25, R23, R6 ;  /* 0x0000001719187223 */ /* 0x000fc80000000006 */
[----:B------:R-:W-:-:S04]  /*2a20*/  FFMA R23, R26, R24, R23 ;  /* 0x000000181a177223 */ /* 0x000fc80000000017 */
[----:B------:R-:W-:-:S04]  /*2a30*/  FFMA R24, R25, R23, R6 ;  /* 0x0000001719187223 */ /* 0x000fc80000000006 */
[----:B------:R-:W-:-:S05]  /*2a40*/  FFMA R6, R26, R24, R23 ;  /* 0x000000181a067223 */ /* 0x000fca0000000017 */
[----:B------:R-:W-:-:S04]  /*2a50*/  SHF.R.U32.HI R13, RZ, 0x17, R6 ;  /* 0x00000017ff0d7819 */ /* 0x000fc80000011606 */
[----:B------:R-:W-:-:S04]  /*2a60*/  LOP3.LUT R13, R13, 0xff, RZ, 0xc0, !PT ;  /* 0x000000ff0d0d7812 */ /* 0x000fc800078ec0ff */
[----:B------:R-:W-:-:S05]  /*2a70*/  IADD3 R21, PT, PT, R13, R22, RZ ;  /* 0x000000160d157210 */ /* 0x000fca0007ffe0ff */
[----:B------:R-:W-:-:S05]  /*2a80*/  VIADD R13, R21, 0xffffffff ;  /* 0xffffffff150d7836 */ /* 0x000fca0000000000 */
[----:B------:R-:W-:-:S13]  /*2a90*/  ISETP.GE.U32.AND P0, PT, R13, 0xfe, PT ;  /* 0x000000fe0d00780c */ /* 0x000fda0003f06070 */
[----:B------:R-:W-:Y:S05]  /*2aa0*/  @!P0 BRA `(.L_x_37) ;  /* 0x0000000000808947 */ /* 0x000fea0003800000 */
[----:B------:R-:W-:-:S13]  /*2ab0*/  ISETP.GT.AND P0, PT, R21, 0xfe, PT ;  /* 0x000000fe1500780c */ /* 0x000fda0003f04270 */
[----:B------:R-:W-:Y:S05]  /*2ac0*/  @P0 BRA `(.L_x_38) ;  /* 0x00000000006c0947 */ /* 0x000fea0003800000 */
[----:B------:R-:W-:-:S13]  /*2ad0*/  ISETP.GE.AND P0, PT, R21, 0x1, PT ;  /* 0x000000011500780c */ /* 0x000fda0003f06270 */
[----:B------:R-:W-:Y:S05]  /*2ae0*/  @P0 BRA `(.L_x_39) ;  /* 0x0000000000740947 */ /* 0x000fea0003800000 */
[----:B------:R-:W-:Y:S02]  /*2af0*/  ISETP.GE.AND P0, PT, R21, -0x18, PT ;  /* 0xffffffe81500780c */ /* 0x000fe40003f06270 */
[----:B------:R-:W-:-:S11]  /*2b00*/  LOP3.LUT R6, R6, 0x80000000, RZ, 0xc0, !PT ;  /* 0x8000000006067812 */ /* 0x000fd600078ec0ff */
[----:B------:R-:W-:Y:S05]  /*2b10*/  @!P0 BRA `(.L_x_39) ;  /* 0x0000000000688947 */ /* 0x000fea0003800000 */
[CCC-:B------:R-:W-:Y:S01]  /*2b20*/  FFMA.RZ R13, R26.reuse, R24.reuse, R23.reuse ;  /* 0x000000181a0d7223 */ /* 0x1c0fe2000000c017 */
[CCC-:B------:R-:W-:Y:S01]  /*2b30*/  FFMA.RM R22, R26.reuse, R24.reuse, R23.reuse ;  /* 0x000000181a167223 */ /* 0x1c0fe20000004017 */
[C---:B------:R-:W-:Y:S02]  /*2b40*/  ISETP.NE.AND P2, PT, R21.reuse, RZ, PT ;  /* 0x000000ff1500720c */ /* 0x040fe40003f45270 */
[----:B------:R-:W-:Y:S02]  /*2b50*/  ISETP.NE.AND P1, PT, R21, RZ, PT ;  /* 0x000000ff1500720c */ /* 0x000fe40003f25270 */
[----:B------:R-:W-:Y:S01]  /*2b60*/  LOP3.LUT R15, R13, 0x7fffff, RZ, 0xc0, !PT ;  /* 0x007fffff0d0f7812 */ /* 0x000fe200078ec0ff */
[----:B------:R-:W-:Y:S01]  /*2b70*/  FFMA.RP R13, R26, R24, R23 ;  /* 0x000000181a0d7223 */ /* 0x000fe20000008017 */
[----:B------:R-:W-:Y:S02]  /*2b80*/  VIADD R24, R21, 0x20 ;  /* 0x0000002015187836 */ /* 0x000fe40000000000 */
[----:B------:R-:W-:Y:S01]  /*2b90*/  LOP3.LUT R15, R15, 0x800000, RZ, 0xfc, !PT ;  /* 0x008000000f0f7812 */ /* 0x000fe200078efcff */
[----:B------:R-:W-:Y:S01]  /*2ba0*/  IMAD.MOV R21, RZ, RZ, -R21 ;  /* 0x000000ffff157224 */ /* 0x000fe200078e0a15 */
[----:B------:R-:W-:-:S02]  /*2bb0*/  FSETP.NEU.FTZ.AND P0, PT, R13, R22, PT ;  /* 0x000000160d00720b */ /* 0x000fc40003f1d000 */
[----:B------:R-:W-:Y:S02]  /*2bc0*/  SHF.L.U32 R24, R15, R24, RZ ;  /* 0x000000180f187219 */ /* 0x000fe400000006ff */
[----:B------:R-:W-:Y:S02]  /*2bd0*/  SEL R22, R21, RZ, P2 ;  /* 0x000000ff15167207 */ /* 0x000fe40001000000 */
[----:B------:R-:W-:Y:S02]  /*2be0*/  ISETP.NE.AND P1, PT, R24, RZ, P1 ;  /* 0x000000ff1800720c */ /* 0x000fe40000f25270 */
[----:B------:R-:W-:Y:S02]  /*2bf0*/  SHF.R.U32.HI R22, RZ, R22, R15 ;  /* 0x00000016ff167219 */ /* 0x000fe4000001160f */
[----:B------:R-:W-:Y:S02]  /*2c00*/  PLOP3.LUT P0, PT, P0, P1, PT, 0xf8, 0x8f ;  /* 0x00000000008f781c */ /* 0x000fe40000703f70 */
[----:B------:R-:W-:-:S02]  /*2c10*/  SHF.R.U32.HI R24, RZ, 0x1, R22 ;  /* 0x00000001ff187819 */ /* 0x000fc40000011616 */
[----:B------:R-:W-:-:S04]  /*2c20*/  SEL R13, RZ, 0x1, !P0 ;  /* 0x00000001ff0d7807 */ /* 0x000fc80004000000 */
[----:B------:R-:W-:-:S04]  /*2c30*/  LOP3.LUT R13, R13, 0x1, R24, 0xf8, !PT ;  /* 0x000000010d0d7812 */ /* 0x000fc800078ef818 */
[----:B------:R-:W-:-:S04]  /*2c40*/  LOP3.LUT R13, R13, R22, RZ, 0xc0, !PT ;  /* 0x000000160d0d7212 */ /* 0x000fc800078ec0ff */
[----:B------:R-:W-:-:S04]  /*2c50*/  IADD3 R13, PT, PT, R24, R13, RZ ;  /* 0x0000000d180d7210 */ /* 0x000fc80007ffe0ff */
[----:B------:R-:W-:Y:S01]  /*2c60*/  LOP3.LUT R6, R13, R6, RZ, 0xfc, !PT ;  /* 0x000000060d067212 */ /* 0x000fe200078efcff */
[----:B------:R-:W-:Y:S06]  /*2c70*/  BRA `(.L_x_39) ;  /* 0x0000000000107947 */ /* 0x000fec0003800000 */
.L_x_38:
[----:B------:R-:W-:-:S04]  /*2c80*/  LOP3.LUT R6, R6, 0x80000000, RZ, 0xc0, !PT ;  /* 0x8000000006067812 */ /* 0x000fc800078ec0ff */
[----:B------:R-:W-:Y:S01]  /*2c90*/  LOP3.LUT R6, R6, 0x7f800000, RZ, 0xfc, !PT ;  /* 0x7f80000006067812 */ /* 0x000fe200078efcff */
[----:B------:R-:W-:Y:S06]  /*2ca0*/  BRA `(.L_x_39) ;  /* 0x0000000000047947 */ /* 0x000fec0003800000 */
.L_x_37:
[----:B------:R-:W-:-:S07]  /*2cb0*/  IMAD R6, R22, 0x800000, R6 ;  /* 0x0080000016067824 */ /* 0x000fce00078e0206 */
.L_x_39:
[----:B------:R-:W-:Y:S05]  /*2cc0*/  BSYNC.RECONVERGENT B2 ;  /* 0x0000000000027941 */ /* 0x000fea0003800200 */
.L_x_36:
[----:B------:R-:W-:Y:S05]  /*2cd0*/  BRA `(.L_x_40) ;  /* 0x0000000000207947 */ /* 0x000fea0003800000 */
.L_x_35:
[----:B------:R-:W-:-:S04]  /*2ce0*/  LOP3.LUT R6, R13, 0x80000000, R6, 0x48, !PT ;  /* 0x800000000d067812 */ /* 0x000fc800078e4806 */
[----:B------:R-:W-:Y:S01]  /*2cf0*/  LOP3.LUT R6, R6, 0x7f800000, RZ, 0xfc, !PT ;  /* 0x7f80000006067812 */ /* 0x000fe200078efcff */
[----:B------:R-:W-:Y:S06]  /*2d00*/  BRA `(.L_x_40) ;  /* 0x0000000000147947 */ /* 0x000fec0003800000 */
.L_x_34:
[----:B------:R-:W-:Y:S01]  /*2d10*/  LOP3.LUT R6, R13, 0x80000000, R6, 0x48, !PT ;  /* 0x800000000d067812 */ /* 0x000fe200078e4806 */
[----:B------:R-:W-:Y:S06]  /*2d20*/  BRA `(.L_x_40) ;  /* 0x00000000000c7947 */ /* 0x000fec0003800000 */
.L_x_33:
[----:B------:R-:W0:Y:S01]  /*2d30*/  MUFU.RSQ R6, -QNAN ;  /* 0xffc0000000067908 */ /* 0x000e220000001400 */
[----:B------:R-:W-:Y:S05]  /*2d40*/  BRA `(.L_x_40) ;  /* 0x0000000000047947 */ /* 0x000fea0003800000 */
.L_x_32:
[----:B------:R-:W-:-:S07]  /*2d50*/  FADD.FTZ R6, R6, R13 ;  /* 0x0000000d06067221 */ /* 0x000fce0000010000 */
.L_x_40:
[----:B------:R-:W-:Y:S05]  /*2d60*/  BSYNC.RECONVERGENT B1 ;  /* 0x0000000000017941 */ /* 0x000fea0003800200 */
.L_x_30:
[----:B------:R-:W-:-:S04]  /*2d70*/  IMAD.MOV.U32 R21, RZ, RZ, 0x0 ;  /* 0x00000000ff157424 */ /* 0x000fc800078e00ff */
[----:B0-----:R-:W-:Y:S05]  /*2d80*/  RET.REL.NODEC R20 `(_Z14bayesianKernelPfS_S_S_S_iiiS_S_fPiS0_S_) ;  /* 0xffffffd0149c7950 */ /* 0x001fea0003c3ffff */
.L_x_41:
        /* <DEDUP_REMOVED lines=15> */
.L_x_43:


//--------------------- .nv.global.init           --------------------------
	.section	.nv.global.init,"aw",@progbits
	.align	4
.nv.global.init:
	.type		__cudart_i2opi_f,@object
	.size		__cudart_i2opi_f,(.L_44 - __cudart_i2opi_f)
__cudart_i2opi_f:
        /*0000*/ 	.byte	0x41, 0x90, 0x43, 0x3c, 0x99, 0x95, 0x62, 0xdb, 0xc0, 0xdd, 0x34, 0xf5, 0xd1, 0x57, 0x27, 0xfc
        /*0010*/ 	.byte	0x29, 0x15, 0x44, 0x4e, 0x6e, 0x83, 0xf9, 0xa2
.L_44:


//--------------------- .nv.shared.reserved.0     --------------------------
	.section	.nv.shared.reserved.0,"aw",@nobits
	.weak		__nv_reservedSMEM_offset_0_alias
	.size		__nv_reservedSMEM_offset_0_alias, 0, 64
	.other		__nv_reservedSMEM_offset_0_alias,@"STO_CUDA_RESERVED_SHARED STV_DEFAULT"
__nv_reservedSMEM_offset_0_alias:
	.zero		0
	.zero		64


//--------------------- .nv.global                --------------------------
	.section	.nv.global,"aw",@nobits
.nv.global:
	.type		_ZN28_INTERNAL_78151ff1_4_k_cu_PI6thrust24THRUST_300001_SM_1000_NS3seqE,@object
	.size		_ZN28_INTERNAL_78151ff1_4_k_cu_PI6thrust24THRUST_300001_SM_1000_NS3seqE,(_ZN28_INTERNAL_78151ff1_4_k_cu_PI4cuda3std3__48in_placeE - _ZN28_INTERNAL_78151ff1_4_k_cu_PI6thrust24THRUST_300001_SM_1000_NS3seqE)
_ZN28_INTERNAL_78151ff1_4_k_cu_PI6thrust24THRUST_300001_SM_1000_NS3seqE:
	.zero		1
	.type		_ZN28_INTERNAL_78151ff1_4_k_cu_PI4cuda3std3__48in_placeE,@object
	.size		_ZN28_INTERNAL_78151ff1_4_k_cu_PI4cuda3std3__48in_placeE,(_ZN28_INTERNAL_78151ff1_4_k_cu_PI4cuda3std6ranges3__45__cpo4sizeE - _ZN28_INTERNAL_78151ff1_4_k_cu_PI4cuda3std3__48in_placeE)
_ZN28_INTERNAL_78151ff1_4_k_cu_PI4cuda3std3__48in_placeE:
	.zero		1
	.type		_ZN28_INTERNAL_78151ff1_4_k_cu_PI4cuda3std6ranges3__45__cpo4sizeE,@object
	.size		_ZN28_INTERNAL_78151ff1_4_k_cu_PI4cuda3std6ranges3__45__cpo4sizeE,(_ZN28_INTERNAL_78151ff1_4_k_cu_PI6thrust24THRUST_300001_SM_1000_NS12placeholders2_3E - _ZN28_INTERNAL_78151ff1_4_k_cu_PI4cuda3std6ranges3__45__cpo4sizeE)
_ZN28_INTERNAL_78151ff1_4_k_cu_PI4cuda3std6ranges3__45__cpo4sizeE:
	.zero		1
	.type		_ZN28_INTERNAL_78151ff1_4_k_cu_PI6thrust24THRUST_300001_SM_1000_NS12placeholders2_3E,@object
	.size		_ZN28_INTERNAL_78151ff1_4_k_cu_PI6thrust24THRUST_300001_SM_1000_NS12placeholders2_3E,(_ZN28_INTERNAL_78151ff1_4_k_cu_PI4cuda3std3__45__cpo6cbeginE - _ZN28_INTERNAL_78151ff1_4_k_cu_PI6thrust24THRUST_300001_SM_1000_NS12placeholders2_3E)
_ZN28_INTERNAL_78151ff1_4_k_cu_PI6thrust24THRUST_300001_SM_1000_NS12placeholders2_3E:
	.zero		1
	.type		_ZN28_INTERNAL_78151ff1_4_k_cu_PI4cuda3std3__45__cpo6cbeginE,@object
	.size		_ZN28_INTERNAL_78151ff1_4_k_cu_PI4cuda3std3__45__cpo6cbeginE,(_ZN28_INTERNAL_78151ff1_4_k_cu_PI4cuda3std6ranges3__45__cpo6cbeginE - _ZN28_INTERNAL_78151ff1_4_k_cu_PI4cuda3std3__45__cpo6cbeginE)
_ZN28_INTERNAL_78151ff1_4_k_cu_PI4cuda3std3__45__cpo6cbeginE:
	.zero		1
	.type		_ZN28_INTERNAL_78151ff1_4_k_cu_PI4cuda3std6ranges3__45__cpo6cbeginE,@object
	.size		_ZN28_INTERNAL_78151ff1_4_k_cu_PI4cuda3std6ranges3__45__cpo6cbeginE,(_ZN28_INTERNAL_78151ff1_4_k_cu_PI6thrust24THRUST_300001_SM_1000_NS12placeholders2_7E - _ZN28_INTERNAL_78151ff1_4_k_cu_PI4cuda3std6ranges3__45__cpo6cbeginE)
_ZN28_INTERNAL_78151ff1_4_k_cu_PI4cuda3std6ranges3__45__cpo6cbeginE:
	.zero		1
	.type		_ZN28_INTERNAL_78151ff1_4_k_cu_PI6thrust24THRUST_300001_SM_1000_NS12placeholders2_7E,@object
	.size		_ZN28_INTERNAL_78151ff1_4_k_cu_PI6thrust24THRUST_300001_SM_1000_NS12placeholders2_7E,(_ZN28_INTERNAL_78151ff1_4_k_cu_PI4cuda3std3__45__cpo7crbeginE - _ZN28_INTERNAL_78151ff1_4_k_cu_PI6thrust24THRUST_300001_SM_1000_NS12placeholders2_7E)
_ZN28_INTERNAL_78151ff1_4_k_cu_PI6thrust24THRUST_300001_SM_1000_NS12placeholders2_7E:
	.zero		1
	.type		_ZN28_INTERNAL_78151ff1_4_k_cu_PI4cuda3std3__45__cpo7crbeginE,@object
	.size		_ZN28_INTERNAL_78151ff1_4_k_cu_PI4cuda3std3__45__cpo7crbeginE,(_ZN28_INTERNAL_78151ff1_4_k_cu_PI4cuda3std6ranges3__45__cpo4nextE - _ZN28_INTERNAL_78151ff1_4_k_cu_PI4cuda3std3__45__cpo7crbeginE)
_ZN28_INTERNAL_78151ff1_4_k_cu_PI4cuda3std3__45__cpo7crbeginE:
	.zero		1
	.type		_ZN28_INTERNAL_78151ff1_4_k_cu_PI4cuda3std6ranges3__45__cpo4nextE,@object
	.size		_ZN28_INTERNAL_78151ff1_4_k_cu_PI4cuda3std6ranges3__45__cpo4nextE,(_ZN28_INTERNAL_78151ff1_4_k_cu_PI4cuda3std6ranges3__45__cpo4swapE - _ZN28_INTERNAL_78151ff1_4_k_cu_PI4cuda3std6ranges3__45__cpo4nextE)
_ZN28_INTERNAL_78151ff1_4_k_cu_PI4cuda3std6ranges3__45__cpo4nextE:
	.zero		1
	.type		_ZN28_INTERNAL_78151ff1_4_k_cu_PI4cuda3std6ranges3__45__cpo4swapE,@object
	.size		_ZN28_INTERNAL_78151ff1_4_k_cu_PI4cuda3std6ranges3__45__cpo4swapE,(_ZN28_INTERNAL_78151ff1_4_k_cu_PI6thrust24THRUST_300001_SM_1000_NS8cuda_cub10par_nosyncE - _ZN28_INTERNAL_78151ff1_4_k_cu_PI4cuda3std6ranges3__45__cpo4swapE)
_ZN28_INTERNAL_78151ff1_4_k_cu_PI4cuda3std6ranges3__45__cpo4swapE:
	.zero		1
	.type		_ZN28_INTERNAL_78151ff1_4_k_cu_PI6thrust24THRUST_300001_SM_1000_NS8cuda_cub10par_nosyncE,@object
	.size		_ZN28_INTERNAL_78151ff1_4_k_cu_PI6thrust24THRUST_300001_SM_1000_NS8cuda_cub10par_nosyncE,(_ZN28_INTERNAL_78151ff1_4_k_cu_PI6thrust24THRUST_300001_SM_1000_NS12placeholders2_9E - _ZN28_INTERNAL_78151ff1_4_k_cu_PI6thrust24THRUST_300001_SM_1000_NS8cuda_cub10par_nosyncE)
_ZN28_INTERNAL_78151ff1_4_k_cu_PI6thrust24THRUST_300001_SM_1000_NS8cuda_cub10par_nosyncE:
	.zero		1
	.type		_ZN28_INTERNAL_78151ff1_4_k_cu_PI6thrust24THRUST_300001_SM_1000_NS12placeholders2_9E,@object
	.size		_ZN28_INTERNAL_78151ff1_4_k_cu_PI6thrust24THRUST_300001_SM_1000_NS12placeholders2_9E,(_ZN28_INTERNAL_78151ff1_4_k_cu_PI4cuda3std3__430_GLOBAL__N__78151ff1_4_k_cu_PI6ignoreE - _ZN28_INTERNAL_78151ff1_4_k_cu_PI6thrust24THRUST_300001_SM_1000_NS12placeholders2_9E)
_ZN28_INTERNAL_78151ff1_4_k_cu_PI6thrust24THRUST_300001_SM_1000_NS12placeholders2_9E:
	.zero		1
	.type		_ZN28_INTERNAL_78151ff1_4_k_cu_PI4cuda3std3__430_GLOBAL__N__78151ff1_4_k_cu_PI6ignoreE,@object
	.size		_ZN28_INTERNAL_78151ff1_4_k_cu_PI4cuda3std3__430_GLOBAL__N__78151ff1_4_k_cu_PI6ignoreE,(_ZN28_INTERNAL_78151ff1_4_k_cu_PI4cuda3std6ranges3__45__cpo4dataE - _ZN28_INTERNAL_78151ff1_4_k_cu_PI4cuda3std3__430_GLOBAL__N__78151ff1_4_k_cu_PI6ignoreE)
_ZN28_INTERNAL_78151ff1_4_k_cu_PI4cuda3std3__430_GLOBAL__N__78151ff1_4_k_cu_PI6ignoreE:
	.zero		1
	.type		_ZN28_INTERNAL_78151ff1_4_k_cu_PI4cuda3std6ranges3__45__cpo4dataE,@object
	.size		_ZN28_INTERNAL_78151ff1_4_k_cu_PI4cuda3std6ranges3__45__cpo4dataE,(_ZN28_INTERNAL_78151ff1_4_k_cu_PI6thrust24THRUST_300001_SM_1000_NS12placeholders2_1E - _ZN28_INTERNAL_78151ff1_4_k_cu_PI4cuda3std6ranges3__45__cpo4dataE)
_ZN28_INTERNAL_78151ff1_4_k_cu_PI4cuda3std6ranges3__45__cpo4dataE:
	.zero		1
	.type		_ZN28_INTERNAL_78151ff1_4_k_cu_PI6thrust24THRUST_300001_SM_1000_NS12placeholders2_1E,@object
	.size		_ZN28_INTERNAL_78151ff1_4_k_cu_PI6thrust24THRUST_300001_SM_1000_NS12placeholders2_1E,(_ZN28_INTERNAL_78151ff1_4_k_cu_PI4cuda3std3__45__cpo5beginE - _ZN28_INTERNAL_78151ff1_4_k_cu_PI6thrust24THRUST_300001_SM_1000_NS12placeholders2_1E)
_ZN28_INTERNAL_78151ff1_4_k_cu_PI6thrust24THRUST_300001_SM_1000_NS12placeholders2_1E:
	.zero		1
	.type		_ZN28_INTERNAL_78151ff1_4_k_cu_PI4cuda3std3__45__cpo5beginE,@object
	.size		_ZN28_INTERNAL_78151ff1_4_k_cu_PI4cuda3std3__45__cpo5beginE,(_ZN28_INTERNAL_78151ff1_4_k_cu_PI4cuda3std6ranges3__45__cpo5beginE - _ZN28_INTERNAL_78151ff1_4_k_cu_PI4cuda3std3__45__cpo5beginE)
_ZN28_INTERNAL_78151ff1_4_k_cu_PI4cuda3std3__45__cpo5beginE:
	.zero		1
	.type		_ZN28_INTERNAL_78151ff1_4_k_cu_PI4cuda3std6ranges3__45__cpo5beginE,@object
	.size		_ZN28_INTERNAL_78151ff1_4_k_cu_PI4cuda3std6ranges3__45__cpo5beginE,(_ZN28_INTERNAL_78151ff1_4_k_cu_PI6thrust24THRUST_300001_SM_1000_NS12placeholders2_5E - _ZN28_INTERNAL_78151ff1_4_k_cu_PI4cuda3std6ranges3__45__cpo5beginE)
_ZN28_INTERNAL_78151ff1_4_k_cu_PI4cuda3std6ranges3__45__cpo5beginE:
	.zero		1
	.type		_ZN28_INTERNAL_78151ff1_4_k_cu_PI6thrust24THRUST_300001_SM_1000_NS12placeholders2_5E,@object
	.size		_ZN28_INTERNAL_78151ff1_4_k_cu_PI6thrust24THRUST_300001_SM_1000_NS12placeholders2_5E,(_ZN28_INTERNAL_78151ff1_4_k_cu_PI4cuda3std3__45__cpo6rbeginE - _ZN28_INTERNAL_78151ff1_4_k_cu_PI6thrust24THRUST_300001_SM_1000_NS12placeholders2_5E)
_ZN28_INTERNAL_78151ff1_4_k_cu_PI6thrust24THRUST_300001_SM_1000_NS12placeholders2_5E:
	.zero		1
	.type		_ZN28_INTERNAL_78151ff1_4_k_cu_PI4cuda3std3__45__cpo6rbeginE,@object
	.size		_ZN28_INTERNAL_78151ff1_4_k_cu_PI4cuda3std3__45__cpo6rbeginE,(_ZN28_INTERNAL_78151ff1_4_k_cu_PI4cuda3std6ranges3__45__cpo7advanceE - _ZN28_INTERNAL_78151ff1_4_k_cu_PI4cuda3std3__45__cpo6rbeginE)
_ZN28_INTERNAL_78151ff1_4_k_cu_PI4cuda3std3__45__cpo6rbeginE:
	.zero		1
	.type		_ZN28_INTERNAL_78151ff1_4_k_cu_PI4cuda3std6ranges3__45__cpo7advanceE,@object
	.size		_ZN28_INTERNAL_78151ff1_4_k_cu_PI4cuda3std6ranges3__45__cpo7advanceE,(_ZN28_INTERNAL_78151ff1_4_k_cu_PI4cuda3std3__47nulloptE - _ZN28_INTERNAL_78151ff1_4_k_cu_PI4cuda3std6ranges3__45__cpo7advanceE)
_ZN28_INTERNAL_78151ff1_4_k_cu_PI4cuda3std6ranges3__45__cpo7advanceE:
	.zero		1
	.type		_ZN28_INTERNAL_78151ff1_4_k_cu_PI4cuda3std3__47nulloptE,@object
	.size		_ZN28_INTERNAL_78151ff1_4_k_cu_PI4cuda3std3__47nulloptE,(_ZN28_INTERNAL_78151ff1_4_k_cu_PI4cuda3std6ranges3__45__cpo8distanceE - _ZN28_INTERNAL_78151ff1_4_k_cu_PI4cuda3std3__47nulloptE)
_ZN28_INTERNAL_78151ff1_4_k_cu_PI4cuda3std3__47nulloptE:
	.zero		1
	.type		_ZN28_INTERNAL_78151ff1_4_k_cu_PI4cuda3std6ranges3__45__cpo8distanceE,@object
	.size		_ZN28_INTERNAL_78151ff1_4_k_cu_PI4cuda3std6ranges3__45__cpo8distanceE,(_ZN28_INTERNAL_78151ff1_4_k_cu_PI6thrust24THRUST_300001_SM_1000_NS12placeholders3_10E - _ZN28_INTERNAL_78151ff1_4_k_cu_PI4cuda3std6ranges3__45__cpo8distanceE)
_ZN28_INTERNAL_78151ff1_4_k_cu_PI4cuda3std6ranges3__45__cpo8distanceE:
	.zero		1
	.type		_ZN28_INTERNAL_78151ff1_4_k_cu_PI6thrust24THRUST_300001_SM_1000_NS12placeholders3_10E,@object
	.size		_ZN28_INTERNAL_78151ff1_4_k_cu_PI6thrust24THRUST_300001_SM_1000_NS12placeholders3_10E,(_ZN28_INTERNAL_78151ff1_4_k_cu_PI4cuda3std3__419piecewise_constructE - _ZN28_INTERNAL_78151ff1_4_k_cu_PI6thrust24THRUST_300001_SM_1000_NS12placeholders3_10E)
_ZN28_INTERNAL_78151ff1_4_k_cu_PI6thrust24THRUST_300001_SM_1000_NS12placeholders3_10E:
	.zero		1
	.type		_ZN28_INTERNAL_78151ff1_4_k_cu_PI4cuda3std3__419piecewise_constructE,@object
	.size		_ZN28_INTERNAL_78151ff1_4_k_cu_PI4cuda3std3__419piecewise_constructE,(_ZN28_INTERNAL_78151ff1_4_k_cu_PI4cuda3std6ranges3__45__cpo5cdataE - _ZN28_INTERNAL_78151ff1_4_k_cu_PI4cuda3std3__419piecewise_constructE)
_ZN28_INTERNAL_78151ff1_4_k_cu_PI4cuda3std3__419piecewise_constructE:
	.zero		1
	.type		_ZN28_INTERNAL_78151ff1_4_k_cu_PI4cuda3std6ranges3__45__cpo5cdataE,@object
	.size		_ZN28_INTERNAL_78151ff1_4_k_cu_PI4cuda3std6ranges3__45__cpo5cdataE,(_ZN28_INTERNAL_78151ff1_4_k_cu_PI6thrust24THRUST_300001_SM_1000_NS12placeholders2_2E - _ZN28_INTERNAL_78151ff1_4_k_cu_PI4cuda3std6ranges3__45__cpo5cdataE)
_ZN28_INTERNAL_78151ff1_4_k_cu_PI4cuda3std6ranges3__45__cpo5cdataE:
	.zero		1
	.type		_ZN28_INTERNAL_78151ff1_4_k_cu_PI6thrust24THRUST_300001_SM_1000_NS12placeholders2_2E,@object
	.size		_ZN28_INTERNAL_78151ff1_4_k_cu_PI6thrust24THRUST_300001_SM_1000_NS12placeholders2_2E,(_ZN28_INTERNAL_78151ff1_4_k_cu_PI4cuda3std3__45__cpo3endE - _ZN28_INTERNAL_78151ff1_4_k_cu_PI6thrust24THRUST_300001_SM_1000_NS12placeholders2_2E)
_ZN28_INTERNAL_78151ff1_4_k_cu_PI6thrust24THRUST_300001_SM_1000_NS12placeholders2_2E:
	.zero		1
	.type		_ZN28_INTERNAL_78151ff1_4_k_cu_PI4cuda3std3__45__cpo3endE,@object
	.size		_ZN28_INTERNAL_78151ff1_4_k_cu_PI4cuda3std3__45__cpo3endE,(_ZN28_INTERNAL_78151ff1_4_k_cu_PI4cuda3std6ranges3__45__cpo3endE - _ZN28_INTERNAL_78151ff1_4_k_cu_PI4cuda3std3__45__cpo3endE)
_ZN28_INTERNAL_78151ff1_4_k_cu_PI4cuda3std3__45__cpo3endE:
	.zero		1
	.type		_ZN28_INTERNAL_78151ff1_4_k_cu_PI4cuda3std6ranges3__45__cpo3endE,@object
	.size		_ZN28_INTERNAL_78151ff1_4_k_cu_PI4cuda3std6ranges3__45__cpo3endE,(_ZN28_INTERNAL_78151ff1_4_k_cu_PI6thrust24THRUST_300001_SM_1000_NS12placeholders2_6E - _ZN28_INTERNAL_78151ff1_4_k_cu_PI4cuda3std6ranges3__45__cpo3endE)
_ZN28_INTERNAL_78151ff1_4_k_cu_PI4cuda3std6ranges3__45__cpo3endE:
	.zero		1
	.type		_ZN28_INTERNAL_78151ff1_4_k_cu_PI6thrust24THRUST_300001_SM_1000_NS12placeholders2_6E,@object
	.size		_ZN28_INTERNAL_78151ff1_4_k_cu_PI6thrust24THRUST_300001_SM_1000_NS12placeholders2_6E,(_ZN28_INTERNAL_78151ff1_4_k_cu_PI4cuda3std3__45__cpo4rendE - _ZN28_INTERNAL_78151ff1_4_k_cu_PI6thrust24THRUST_300001_SM_1000_NS12placeholders2_6E)
_ZN28_INTERNAL_78151ff1_4_k_cu_PI6thrust24THRUST_300001_SM_1000_NS12placeholders2_6E:
	.zero		1
	.type		_ZN28_INTERNAL_78151ff1_4_k_cu_PI4cuda3std3__45__cpo4rendE,@object
	.size		_ZN28_INTERNAL_78151ff1_4_k_cu_PI4cuda3std3__45__cpo4rendE,(_ZN28_INTERNAL_78151ff1_4_k_cu_PI4cuda3std6ranges3__45__cpo9iter_swapE - _ZN28_INTERNAL_78151ff1_4_k_cu_PI4cuda3std3__45__cpo4rendE)
_ZN28_INTERNAL_78151ff1_4_k_cu_PI4cuda3std3__45__cpo4rendE:
	.zero		1
	.type		_ZN28_INTERNAL_78151ff1_4_k_cu_PI4cuda3std6ranges3__45__cpo9iter_swapE,@object
	.size		_ZN28_INTERNAL_78151ff1_4_k_cu_PI4cuda3std6ranges3__45__cpo9iter_swapE,(_ZN28_INTERNAL_78151ff1_4_k_cu_PI4cuda3std3__48unexpectE - _ZN28_INTERNAL_78151ff1_4_k_cu_PI4cuda3std6ranges3__45__cpo9iter_swapE)
_ZN28_INTERNAL_78151ff1_4_k_cu_PI4cuda3std6ranges3__45__cpo9iter_swapE:
	.zero		1
	.type		_ZN28_INTERNAL_78151ff1_4_k_cu_PI4cuda3std3__48unexpectE,@object
	.size		_ZN28_INTERNAL_78151ff1_4_k_cu_PI4cuda3std3__48unexpectE,(_ZN28_INTERNAL_78151ff1_4_k_cu_PI6thrust24THRUST_300001_SM_1000_NS8cuda_cub3parE - _ZN28_INTERNAL_78151ff1_4_k_cu_PI4cuda3std3__48unexpectE)
_ZN28_INTERNAL_78151ff1_4_k_cu_PI4cuda3std3__48unexpectE:
	.zero		1
	.type		_ZN28_INTERNAL_78151ff1_4_k_cu_PI6thrust24THRUST_300001_SM_1000_NS8cuda_cub3parE,@object
	.size		_ZN28_INTERNAL_78151ff1_4_k_cu_PI6thrust24THRUST_300001_SM_1000_NS8cuda_cub3parE,(_ZN28_INTERNAL_78151ff1_4_k_cu_PI6thrust24THRUST_300001_SM_1000_NS12placeholders2_4E - _ZN28_INTERNAL_78151ff1_4_k_cu_PI6thrust24THRUST_300001_SM_1000_NS8cuda_cub3parE)
_ZN28_INTERNAL_78151ff1_4_k_cu_PI6thrust24THRUST_300001_SM_1000_NS8cuda_cub3parE:
	.zero		1
	.type		_ZN28_INTERNAL_78151ff1_4_k_cu_PI6thrust24THRUST_300001_SM_1000_NS12placeholders2_4E,@object
	.size		_ZN28_INTERNAL_78151ff1_4_k_cu_PI6thrust24THRUST_300001_SM_1000_NS12placeholders2_4E,(_ZN28_INTERNAL_78151ff1_4_k_cu_PI4cuda3std3__45__cpo4cendE - _ZN28_INTERNAL_78151ff1_4_k_cu_PI6thrust24THRUST_300001_SM_1000_NS12placeholders2_4E)
_ZN28_INTERNAL_78151ff1_4_k_cu_PI6thrust24THRUST_300001_SM_1000_NS12placeholders2_4E:
	.zero		1
	.type		_ZN28_INTERNAL_78151ff1_4_k_cu_PI4cuda3std3__45__cpo4cendE,@object
	.size		_ZN28_INTERNAL_78151ff1_4_k_cu_PI4cuda3std3__45__cpo4cendE,(_ZN28_INTERNAL_78151ff1_4_k_cu_PI4cuda3std6ranges3__45__cpo4cendE - _ZN28_INTERNAL_78151ff1_4_k_cu_PI4cuda3std3__45__cpo4cendE)
_ZN28_INTERNAL_78151ff1_4_k_cu_PI4cuda3std3__45__cpo4cendE:
	.zero		1
	.type		_ZN28_INTERNAL_78151ff1_4_k_cu_PI4cuda3std6ranges3__45__cpo4cendE,@object
	.size		_ZN28_INTERNAL_78151ff1_4_k_cu_PI4cuda3std6ranges3__45__cpo4cendE,(_ZN28_INTERNAL_78151ff1_4_k_cu_PI4cuda3std3__420unreachable_sentinelE - _ZN28_INTERNAL_78151ff1_4_k_cu_PI4cuda3std6ranges3__45__cpo4cendE)
_ZN28_INTERNAL_78151ff1_4_k_cu_PI4cuda3std6ranges3__45__cpo4cendE:
	.zero		1
	.type		_ZN28_INTERNAL_78151ff1_4_k_cu_PI4cuda3std3__420unreachable_sentinelE,@object
	.size		_ZN28_INTERNAL_78151ff1_4_k_cu_PI4cuda3std3__420unreachable_sentinelE,(_ZN28_INTERNAL_78151ff1_4_k_cu_PI4cuda3std6ranges3__45__cpo5ssizeE - _ZN28_INTERNAL_78151ff1_4_k_cu_PI4cuda3std3__420unreachable_sentinelE)
_ZN28_INTERNAL_78151ff1_4_k_cu_PI4cuda3std3__420unreachable_sentinelE:
	.zero		1
	.type		_ZN28_INTERNAL_78151ff1_4_k_cu_PI4cuda3std6ranges3__45__cpo5ssizeE,@object
	.size		_ZN28_INTERNAL_78151ff1_4_k_cu_PI4cuda3std6ranges3__45__cpo5ssizeE,(_ZN28_INTERNAL_78151ff1_4_k_cu_PI6thrust24THRUST_300001_SM_1000_NS12placeholders2_8E - _ZN28_INTERNAL_78151ff1_4_k_cu_PI4cuda3std6ranges3__45__cpo5ssizeE)
_ZN28_INTERNAL_78151ff1_4_k_cu_PI4cuda3std6ranges3__45__cpo5ssizeE:
	.zero		1
	.type		_ZN28_INTERNAL_78151ff1_4_k_cu_PI6thrust24THRUST_300001_SM_1000_NS12placeholders2_8E,@object
	.size		_ZN28_INTERNAL_78151ff1_4_k_cu_PI6thrust24THRUST_300001_SM_1000_NS12placeholders2_8E,(_ZN28_INTERNAL_78151ff1_4_k_cu_PI4cuda3std3__45__cpo5crendE - _ZN28_INTERNAL_78151ff1_4_k_cu_PI6thrust24THRUST_300001_SM_1000_NS12placeholders2_8E)
_ZN28_INTERNAL_78151ff1_4_k_cu_PI6thrust24THRUST_300001_SM_1000_NS12placeholders2_8E:
	.zero		1
	.type		_ZN28_INTERNAL_78151ff1_4_k_cu_PI4cuda3std3__45__cpo5crendE,@object
	.size		_ZN28_INTERNAL_78151ff1_4_k_cu_PI4cuda3std3__45__cpo5crendE,(_ZN28_INTERNAL_78151ff1_4_k_cu_PI4cuda3std6ranges3__45__cpo4prevE - _ZN28_INTERNAL_78151ff1_4_k_cu_PI4cuda3std3__45__cpo5crendE)
_ZN28_INTERNAL_78151ff1_4_k_cu_PI4cuda3std3__45__cpo5crendE:
	.zero		1
	.type		_ZN28_INTERNAL_78151ff1_4_k_cu_PI4cuda3std6ranges3__45__cpo4prevE,@object
	.size		_ZN28_INTERNAL_78151ff1_4_k_cu_PI4cuda3std6ranges3__45__cpo4prevE,(_ZN28_INTERNAL_78151ff1_4_k_cu_PI4cuda3std6ranges3__45__cpo9iter_moveE - _ZN28_INTERNAL_78151ff1_4_k_cu_PI4cuda3std6ranges3__45__cpo4prevE)
_ZN28_INTERNAL_78151ff1_4_k_cu_PI4cuda3std6ranges3__45__cpo4prevE:
	.zero		1
	.type		_ZN28_INTERNAL_78151ff1_4_k_cu_PI4cuda3std6ranges3__45__cpo9iter_moveE,@object
	.size		_ZN28_INTERNAL_78151ff1_4_k_cu_PI4cuda3std6ranges3__45__cpo9iter_moveE,(_ZN28_INTERNAL_78151ff1_4_k_cu_PI6thrust24THRUST_300001_SM_1000_NS6system6detail10sequential3seqE - _ZN28_INTERNAL_78151ff1_4_k_cu_PI4cuda3std6ranges3__45__cpo9iter_moveE)
_ZN28_INTERNAL_78151ff1_4_k_cu_PI4cuda3std6ranges3__45__cpo9iter_moveE:
	.zero		1
	.type		_ZN28_INTERNAL_78151ff1_4_k_cu_PI6thrust24THRUST_300001_SM_1000_NS6system6detail10sequential3seqE,@object
	.size		_ZN28_INTERNAL_78151ff1_4_k_cu_PI6thrust24THRUST_300001_SM_1000_NS6system6detail10sequential3seqE,(.L_32 - _ZN28_INTERNAL_78151ff1_4_k_cu_PI6thrust24THRUST_300001_SM_1000_NS6system6detail10sequential3seqE)
_ZN28_INTERNAL_78151ff1_4_k_cu_PI6thrust24THRUST_300001_SM_1000_NS6system6detail10sequential3seqE:
	.zero		1
.L_32:


//--------------------- .nv.constant0._ZN3cub18CUB_300001_SM_10006detail11EmptyKernelIvEEvv --------------------------
	.section	.nv.constant0._ZN3cub18CUB_300001_SM_10006detail11EmptyKernelIvEEvv,"a",@progbits
	.sectionflags	@""
	.align	4
.nv.constant0._ZN3cub18CUB_300001_SM_10006detail11EmptyKernelIvEEvv:
	.zero		896


//--------------------- .nv.constant0._Z14bayesianKernelPfS_S_S_S_iiiS_S_fPiS0_S_ --------------------------
	.section	.nv.constant0._Z14bayesianKernelPfS_S_S_S_iiiS_S_fPiS0_S_,"a",@progbits
	.sectionflags	@""
	.align	4
.nv.constant0._Z14bayesianKernelPfS_S_S_S_iiiS_S_fPiS0_S_:
	.zero		1000


//--------------------- SYMBOLS --------------------------

	.type		.nv.reservedSmem.offset0,@object
	.size		.nv.reservedSmem.offset0,0x4
